//
// Generated by NVIDIA NVVM Compiler
//
// Compiler Build ID: CL-36424714
// Cuda compilation tools, release 13.0, V13.0.88
// Based on NVVM 20.0.0
//

.version 9.0
.target sm_100
.address_size 64

	// .globl	_Z9cudaHellov
.extern .func  (.param .b32 func_retval0) vprintf
(
	.param .b64 vprintf_param_0,
	.param .b64 vprintf_param_1
)
;
.global .align 4 .b8 precalc_xorwow_matrix[102400];
.global .align 4 .b8 precalc_xorwow_offset_matrix[102400];
.global .align 4 .b8 mrg32k3aM1[2304];
.global .align 4 .b8 mrg32k3aM2[2304];
.global .align 4 .b8 mrg32k3aM1SubSeq[2016];
.global .align 4 .b8 mrg32k3aM2SubSeq[2016];
.global .align 4 .b8 mrg32k3aM1Seq[2304];
.global .align 4 .b8 mrg32k3aM2Seq[2304];
.const .align 8 .b8 __cr_lgamma_table[72];
// _ZZ12sgemm_kerneliiiffPKfS0_PfE6aCache has been demoted
// _ZZ12sgemm_kerneliiiffPKfS0_PfE6bCache has been demoted
.global .align 1 .b8 $str[18] = {72, 101, 108, 108, 111, 32, 102, 114, 111, 109, 32, 67, 85, 68, 65, 33, 10};

.visible .entry _Z9cudaHellov()
{
	.reg .b32 	%r<3>;
	.reg .b64 	%rd<3>;

	mov.u64 	%rd1, $str;
	cvta.global.u64 	%rd2, %rd1;
	{ // callseq 0, 0
	.param .b64 param0;
	st.param.b64 	[param0], %rd2;
	.param .b64 param1;
	st.param.b64 	[param1], 0;
	.param .b32 retval0;
	call.uni (retval0), 
	vprintf, 
	(
	param0, 
	param1
	);
	ld.param.b32 	%r1, [retval0];
	} // callseq 0
	ret;

}
	// .globl	_Z13cuRandArrInitPfiii
.visible .entry _Z13cuRandArrInitPfiii(
	.param .u64 .ptr .align 1 _Z13cuRandArrInitPfiii_param_0,
	.param .u32 _Z13cuRandArrInitPfiii_param_1,
	.param .u32 _Z13cuRandArrInitPfiii_param_2,
	.param .u32 _Z13cuRandArrInitPfiii_param_3
)
{
	.local .align 8 .b8 	__local_depot1[48];
	.reg .b64 	%SP;
	.reg .b64 	%SPL;
	.reg .pred 	%p<64>;
	.reg .b32 	%r<1203>;
	.reg .b32 	%f<7>;
	.reg .b64 	%rd<28>;

	mov.u64 	%SPL, __local_depot1;
	ld.param.u64 	%rd10, [_Z13cuRandArrInitPfiii_param_0];
	ld.param.u32 	%r541, [_Z13cuRandArrInitPfiii_param_1];
	ld.param.u32 	%r542, [_Z13cuRandArrInitPfiii_param_2];
	ld.param.u32 	%r543, [_Z13cuRandArrInitPfiii_param_3];
	mov.u32 	%r544, %ctaid.x;
	mov.u32 	%r545, %ntid.x;
	mov.u32 	%r546, %tid.x;
	mad.lo.s32 	%r1, %r544, %r545, %r546;
	setp.ge.s32 	%p1, %r1, %r543;
	@%p1 bra 	$L__BB1_117;
	add.u64 	%rd1, %SPL, 0;
	// begin inline asm
	mov.u64 	%rd11, %clock64;
	// end inline asm
	cvt.s64.s32 	%rd2, %r1;
	cvt.u32.u64 	%r547, %rd11;
	xor.b32  	%r548, %r547, -1429050551;
	mul.lo.s32 	%r549, %r548, 1099087573;
	{ .reg .b32 tmp; mov.b64 {tmp, %r550}, %rd11; }
	xor.b32  	%r551, %r550, -136515619;
	mul.lo.s32 	%r552, %r551, -1703105765;
	add.s32 	%r553, %r549, %r552;
	add.s32 	%r2, %r553, 6615241;
	add.s32 	%r939, %r549, 123456789;
	st.local.v2.u32 	[%rd1], {%r2, %r939};
	xor.b32  	%r554, %r549, 362436069;
	add.s32 	%r555, %r552, 521288629;
	st.local.v2.u32 	[%rd1+8], {%r554, %r555};
	xor.b32  	%r556, %r552, 88675123;
	add.s32 	%r935, %r549, 5783321;
	st.local.v2.u32 	[%rd1+16], {%r556, %r935};
	setp.eq.s32 	%p2, %r1, 0;
	@%p2 bra 	$L__BB1_116;
	mov.b32 	%r922, 0;
	mov.u64 	%rd27, %rd2;
$L__BB1_3:
	mov.u64 	%rd3, %rd27;
	and.b64  	%rd4, %rd3, 3;
	setp.eq.s64 	%p3, %rd4, 0;
	@%p3 bra 	$L__BB1_115;
	mul.wide.u32 	%rd13, %r922, 3200;
	mov.u64 	%rd14, precalc_xorwow_matrix;
	add.s64 	%rd5, %rd14, %rd13;
	mov.b32 	%r935, 0;
	mov.u32 	%r936, %r935;
	mov.u32 	%r937, %r935;
	mov.u32 	%r938, %r935;
	mov.u32 	%r939, %r935;
	mov.u32 	%r928, %r935;
$L__BB1_5:
	mul.wide.u32 	%rd15, %r928, 4;
	add.s64 	%rd16, %rd1, %rd15;
	ld.local.u32 	%r14, [%rd16+4];
	shl.b32 	%r15, %r928, 5;
	mov.b32 	%r934, 0;
$L__BB1_6:
	.pragma "nounroll";
	shr.u32 	%r560, %r14, %r934;
	and.b32  	%r561, %r560, 1;
	setp.eq.b32 	%p4, %r561, 1;
	not.pred 	%p5, %p4;
	add.s32 	%r562, %r15, %r934;
	mul.lo.s32 	%r563, %r562, 5;
	mul.wide.u32 	%rd17, %r563, 4;
	add.s64 	%rd6, %rd5, %rd17;
	@%p5 bra 	$L__BB1_8;
	ld.global.u32 	%r564, [%rd6];
	xor.b32  	%r939, %r939, %r564;
	ld.global.u32 	%r565, [%rd6+4];
	xor.b32  	%r938, %r938, %r565;
	ld.global.u32 	%r566, [%rd6+8];
	xor.b32  	%r937, %r937, %r566;
	ld.global.u32 	%r567, [%rd6+12];
	xor.b32  	%r936, %r936, %r567;
	ld.global.u32 	%r568, [%rd6+16];
	xor.b32  	%r935, %r935, %r568;
$L__BB1_8:
	and.b32  	%r570, %r560, 2;
	setp.eq.s32 	%p6, %r570, 0;
	@%p6 bra 	$L__BB1_10;
	ld.global.u32 	%r571, [%rd6+20];
	xor.b32  	%r939, %r939, %r571;
	ld.global.u32 	%r572, [%rd6+24];
	xor.b32  	%r938, %r938, %r572;
	ld.global.u32 	%r573, [%rd6+28];
	xor.b32  	%r937, %r937, %r573;
	ld.global.u32 	%r574, [%rd6+32];
	xor.b32  	%r936, %r936, %r574;
	ld.global.u32 	%r575, [%rd6+36];
	xor.b32  	%r935, %r935, %r575;
$L__BB1_10:
	and.b32  	%r577, %r560, 4;
	setp.eq.s32 	%p7, %r577, 0;
	@%p7 bra 	$L__BB1_12;
	ld.global.u32 	%r578, [%rd6+40];
	xor.b32  	%r939, %r939, %r578;
	ld.global.u32 	%r579, [%rd6+44];
	xor.b32  	%r938, %r938, %r579;
	ld.global.u32 	%r580, [%rd6+48];
	xor.b32  	%r937, %r937, %r580;
	ld.global.u32 	%r581, [%rd6+52];
	xor.b32  	%r936, %r936, %r581;
	ld.global.u32 	%r582, [%rd6+56];
	xor.b32  	%r935, %r935, %r582;
$L__BB1_12:
	and.b32  	%r584, %r560, 8;
	setp.eq.s32 	%p8, %r584, 0;
	@%p8 bra 	$L__BB1_14;
	ld.global.u32 	%r585, [%rd6+60];
	xor.b32  	%r939, %r939, %r585;
	ld.global.u32 	%r586, [%rd6+64];
	xor.b32  	%r938, %r938, %r586;
	ld.global.u32 	%r587, [%rd6+68];
	xor.b32  	%r937, %r937, %r587;
	ld.global.u32 	%r588, [%rd6+72];
	xor.b32  	%r936, %r936, %r588;
	ld.global.u32 	%r589, [%rd6+76];
	xor.b32  	%r935, %r935, %r589;
$L__BB1_14:
	and.b32  	%r591, %r560, 16;
	setp.eq.s32 	%p9, %r591, 0;
	@%p9 bra 	$L__BB1_16;
	ld.global.u32 	%r592, [%rd6+80];
	xor.b32  	%r939, %r939, %r592;
	ld.global.u32 	%r593, [%rd6+84];
	xor.b32  	%r938, %r938, %r593;
	ld.global.u32 	%r594, [%rd6+88];
	xor.b32  	%r937, %r937, %r594;
	ld.global.u32 	%r595, [%rd6+92];
	xor.b32  	%r936, %r936, %r595;
	ld.global.u32 	%r596, [%rd6+96];
	xor.b32  	%r935, %r935, %r596;
$L__BB1_16:
	and.b32  	%r598, %r560, 32;
	setp.eq.s32 	%p10, %r598, 0;
	@%p10 bra 	$L__BB1_18;
	ld.global.u32 	%r599, [%rd6+100];
	xor.b32  	%r939, %r939, %r599;
	ld.global.u32 	%r600, [%rd6+104];
	xor.b32  	%r938, %r938, %r600;
	ld.global.u32 	%r601, [%rd6+108];
	xor.b32  	%r937, %r937, %r601;
	ld.global.u32 	%r602, [%rd6+112];
	xor.b32  	%r936, %r936, %r602;
	ld.global.u32 	%r603, [%rd6+116];
	xor.b32  	%r935, %r935, %r603;
$L__BB1_18:
	and.b32  	%r605, %r560, 64;
	setp.eq.s32 	%p11, %r605, 0;
	@%p11 bra 	$L__BB1_20;
	ld.global.u32 	%r606, [%rd6+120];
	xor.b32  	%r939, %r939, %r606;
	ld.global.u32 	%r607, [%rd6+124];
	xor.b32  	%r938, %r938, %r607;
	ld.global.u32 	%r608, [%rd6+128];
	xor.b32  	%r937, %r937, %r608;
	ld.global.u32 	%r609, [%rd6+132];
	xor.b32  	%r936, %r936, %r609;
	ld.global.u32 	%r610, [%rd6+136];
	xor.b32  	%r935, %r935, %r610;
$L__BB1_20:
	and.b32  	%r612, %r560, 128;
	setp.eq.s32 	%p12, %r612, 0;
	@%p12 bra 	$L__BB1_22;
	ld.global.u32 	%r613, [%rd6+140];
	xor.b32  	%r939, %r939, %r613;
	ld.global.u32 	%r614, [%rd6+144];
	xor.b32  	%r938, %r938, %r614;
	ld.global.u32 	%r615, [%rd6+148];
	xor.b32  	%r937, %r937, %r615;
	ld.global.u32 	%r616, [%rd6+152];
	xor.b32  	%r936, %r936, %r616;
	ld.global.u32 	%r617, [%rd6+156];
	xor.b32  	%r935, %r935, %r617;
$L__BB1_22:
	and.b32  	%r619, %r560, 256;
	setp.eq.s32 	%p13, %r619, 0;
	@%p13 bra 	$L__BB1_24;
	ld.global.u32 	%r620, [%rd6+160];
	xor.b32  	%r939, %r939, %r620;
	ld.global.u32 	%r621, [%rd6+164];
	xor.b32  	%r938, %r938, %r621;
	ld.global.u32 	%r622, [%rd6+168];
	xor.b32  	%r937, %r937, %r622;
	ld.global.u32 	%r623, [%rd6+172];
	xor.b32  	%r936, %r936, %r623;
	ld.global.u32 	%r624, [%rd6+176];
	xor.b32  	%r935, %r935, %r624;
$L__BB1_24:
	and.b32  	%r626, %r560, 512;
	setp.eq.s32 	%p14, %r626, 0;
	@%p14 bra 	$L__BB1_26;
	ld.global.u32 	%r627, [%rd6+180];
	xor.b32  	%r939, %r939, %r627;
	ld.global.u32 	%r628, [%rd6+184];
	xor.b32  	%r938, %r938, %r628;
	ld.global.u32 	%r629, [%rd6+188];
	xor.b32  	%r937, %r937, %r629;
	ld.global.u32 	%r630, [%rd6+192];
	xor.b32  	%r936, %r936, %r630;
	ld.global.u32 	%r631, [%rd6+196];
	xor.b32  	%r935, %r935, %r631;
$L__BB1_26:
	and.b32  	%r633, %r560, 1024;
	setp.eq.s32 	%p15, %r633, 0;
	@%p15 bra 	$L__BB1_28;
	ld.global.u32 	%r634, [%rd6+200];
	xor.b32  	%r939, %r939, %r634;
	ld.global.u32 	%r635, [%rd6+204];
	xor.b32  	%r938, %r938, %r635;
	ld.global.u32 	%r636, [%rd6+208];
	xor.b32  	%r937, %r937, %r636;
	ld.global.u32 	%r637, [%rd6+212];
	xor.b32  	%r936, %r936, %r637;
	ld.global.u32 	%r638, [%rd6+216];
	xor.b32  	%r935, %r935, %r638;
$L__BB1_28:
	and.b32  	%r640, %r560, 2048;
	setp.eq.s32 	%p16, %r640, 0;
	@%p16 bra 	$L__BB1_30;
	ld.global.u32 	%r641, [%rd6+220];
	xor.b32  	%r939, %r939, %r641;
	ld.global.u32 	%r642, [%rd6+224];
	xor.b32  	%r938, %r938, %r642;
	ld.global.u32 	%r643, [%rd6+228];
	xor.b32  	%r937, %r937, %r643;
	ld.global.u32 	%r644, [%rd6+232];
	xor.b32  	%r936, %r936, %r644;
	ld.global.u32 	%r645, [%rd6+236];
	xor.b32  	%r935, %r935, %r645;
$L__BB1_30:
	and.b32  	%r647, %r560, 4096;
	setp.eq.s32 	%p17, %r647, 0;
	@%p17 bra 	$L__BB1_32;
	ld.global.u32 	%r648, [%rd6+240];
	xor.b32  	%r939, %r939, %r648;
	ld.global.u32 	%r649, [%rd6+244];
	xor.b32  	%r938, %r938, %r649;
	ld.global.u32 	%r650, [%rd6+248];
	xor.b32  	%r937, %r937, %r650;
	ld.global.u32 	%r651, [%rd6+252];
	xor.b32  	%r936, %r936, %r651;
	ld.global.u32 	%r652, [%rd6+256];
	xor.b32  	%r935, %r935, %r652;
$L__BB1_32:
	and.b32  	%r654, %r560, 8192;
	setp.eq.s32 	%p18, %r654, 0;
	@%p18 bra 	$L__BB1_34;
	ld.global.u32 	%r655, [%rd6+260];
	xor.b32  	%r939, %r939, %r655;
	ld.global.u32 	%r656, [%rd6+264];
	xor.b32  	%r938, %r938, %r656;
	ld.global.u32 	%r657, [%rd6+268];
	xor.b32  	%r937, %r937, %r657;
	ld.global.u32 	%r658, [%rd6+272];
	xor.b32  	%r936, %r936, %r658;
	ld.global.u32 	%r659, [%rd6+276];
	xor.b32  	%r935, %r935, %r659;
$L__BB1_34:
	and.b32  	%r661, %r560, 16384;
	setp.eq.s32 	%p19, %r661, 0;
	@%p19 bra 	$L__BB1_36;
	ld.global.u32 	%r662, [%rd6+280];
	xor.b32  	%r939, %r939, %r662;
	ld.global.u32 	%r663, [%rd6+284];
	xor.b32  	%r938, %r938, %r663;
	ld.global.u32 	%r664, [%rd6+288];
	xor.b32  	%r937, %r937, %r664;
	ld.global.u32 	%r665, [%rd6+292];
	xor.b32  	%r936, %r936, %r665;
	ld.global.u32 	%r666, [%rd6+296];
	xor.b32  	%r935, %r935, %r666;
$L__BB1_36:
	and.b32  	%r668, %r560, 32768;
	setp.eq.s32 	%p20, %r668, 0;
	@%p20 bra 	$L__BB1_38;
	ld.global.u32 	%r669, [%rd6+300];
	xor.b32  	%r939, %r939, %r669;
	ld.global.u32 	%r670, [%rd6+304];
	xor.b32  	%r938, %r938, %r670;
	ld.global.u32 	%r671, [%rd6+308];
	xor.b32  	%r937, %r937, %r671;
	ld.global.u32 	%r672, [%rd6+312];
	xor.b32  	%r936, %r936, %r672;
	ld.global.u32 	%r673, [%rd6+316];
	xor.b32  	%r935, %r935, %r673;
$L__BB1_38:
	add.s32 	%r934, %r934, 16;
	setp.ne.s32 	%p21, %r934, 32;
	@%p21 bra 	$L__BB1_6;
	mad.lo.s32 	%r674, %r928, -31, %r15;
	add.s32 	%r928, %r674, 1;
	setp.ne.s32 	%p22, %r928, 5;
	@%p22 bra 	$L__BB1_5;
	st.local.u32 	[%rd1+4], %r939;
	st.local.v2.u32 	[%rd1+8], {%r938, %r937};
	st.local.v2.u32 	[%rd1+16], {%r936, %r935};
	setp.eq.s64 	%p23, %rd4, 1;
	@%p23 bra 	$L__BB1_115;
	mov.b32 	%r935, 0;
	mov.u32 	%r1028, %r935;
	mov.u32 	%r1029, %r935;
	mov.u32 	%r1030, %r935;
	mov.u32 	%r939, %r935;
	mov.u32 	%r1020, %r935;
$L__BB1_42:
	mul.wide.u32 	%rd18, %r1020, 4;
	add.s64 	%rd19, %rd1, %rd18;
	ld.local.u32 	%r190, [%rd19+4];
	shl.b32 	%r191, %r1020, 5;
	mov.b32 	%r1026, 0;
$L__BB1_43:
	.pragma "nounroll";
	shr.u32 	%r677, %r190, %r1026;
	and.b32  	%r678, %r677, 1;
	setp.eq.b32 	%p24, %r678, 1;
	not.pred 	%p25, %p24;
	add.s32 	%r679, %r191, %r1026;
	mul.lo.s32 	%r680, %r679, 5;
	mul.wide.u32 	%rd20, %r680, 4;
	add.s64 	%rd7, %rd5, %rd20;
	@%p25 bra 	$L__BB1_45;
	ld.global.u32 	%r681, [%rd7];
	xor.b32  	%r939, %r939, %r681;
	ld.global.u32 	%r682, [%rd7+4];
	xor.b32  	%r1030, %r1030, %r682;
	ld.global.u32 	%r683, [%rd7+8];
	xor.b32  	%r1029, %r1029, %r683;
	ld.global.u32 	%r684, [%rd7+12];
	xor.b32  	%r1028, %r1028, %r684;
	ld.global.u32 	%r685, [%rd7+16];
	xor.b32  	%r935, %r935, %r685;
$L__BB1_45:
	and.b32  	%r687, %r677, 2;
	setp.eq.s32 	%p26, %r687, 0;
	@%p26 bra 	$L__BB1_47;
	ld.global.u32 	%r688, [%rd7+20];
	xor.b32  	%r939, %r939, %r688;
	ld.global.u32 	%r689, [%rd7+24];
	xor.b32  	%r1030, %r1030, %r689;
	ld.global.u32 	%r690, [%rd7+28];
	xor.b32  	%r1029, %r1029, %r690;
	ld.global.u32 	%r691, [%rd7+32];
	xor.b32  	%r1028, %r1028, %r691;
	ld.global.u32 	%r692, [%rd7+36];
	xor.b32  	%r935, %r935, %r692;
$L__BB1_47:
	and.b32  	%r694, %r677, 4;
	setp.eq.s32 	%p27, %r694, 0;
	@%p27 bra 	$L__BB1_49;
	ld.global.u32 	%r695, [%rd7+40];
	xor.b32  	%r939, %r939, %r695;
	ld.global.u32 	%r696, [%rd7+44];
	xor.b32  	%r1030, %r1030, %r696;
	ld.global.u32 	%r697, [%rd7+48];
	xor.b32  	%r1029, %r1029, %r697;
	ld.global.u32 	%r698, [%rd7+52];
	xor.b32  	%r1028, %r1028, %r698;
	ld.global.u32 	%r699, [%rd7+56];
	xor.b32  	%r935, %r935, %r699;
$L__BB1_49:
	and.b32  	%r701, %r677, 8;
	setp.eq.s32 	%p28, %r701, 0;
	@%p28 bra 	$L__BB1_51;
	ld.global.u32 	%r702, [%rd7+60];
	xor.b32  	%r939, %r939, %r702;
	ld.global.u32 	%r703, [%rd7+64];
	xor.b32  	%r1030, %r1030, %r703;
	ld.global.u32 	%r704, [%rd7+68];
	xor.b32  	%r1029, %r1029, %r704;
	ld.global.u32 	%r705, [%rd7+72];
	xor.b32  	%r1028, %r1028, %r705;
	ld.global.u32 	%r706, [%rd7+76];
	xor.b32  	%r935, %r935, %r706;
$L__BB1_51:
	and.b32  	%r708, %r677, 16;
	setp.eq.s32 	%p29, %r708, 0;
	@%p29 bra 	$L__BB1_53;
	ld.global.u32 	%r709, [%rd7+80];
	xor.b32  	%r939, %r939, %r709;
	ld.global.u32 	%r710, [%rd7+84];
	xor.b32  	%r1030, %r1030, %r710;
	ld.global.u32 	%r711, [%rd7+88];
	xor.b32  	%r1029, %r1029, %r711;
	ld.global.u32 	%r712, [%rd7+92];
	xor.b32  	%r1028, %r1028, %r712;
	ld.global.u32 	%r713, [%rd7+96];
	xor.b32  	%r935, %r935, %r713;
$L__BB1_53:
	and.b32  	%r715, %r677, 32;
	setp.eq.s32 	%p30, %r715, 0;
	@%p30 bra 	$L__BB1_55;
	ld.global.u32 	%r716, [%rd7+100];
	xor.b32  	%r939, %r939, %r716;
	ld.global.u32 	%r717, [%rd7+104];
	xor.b32  	%r1030, %r1030, %r717;
	ld.global.u32 	%r718, [%rd7+108];
	xor.b32  	%r1029, %r1029, %r718;
	ld.global.u32 	%r719, [%rd7+112];
	xor.b32  	%r1028, %r1028, %r719;
	ld.global.u32 	%r720, [%rd7+116];
	xor.b32  	%r935, %r935, %r720;
$L__BB1_55:
	and.b32  	%r722, %r677, 64;
	setp.eq.s32 	%p31, %r722, 0;
	@%p31 bra 	$L__BB1_57;
	ld.global.u32 	%r723, [%rd7+120];
	xor.b32  	%r939, %r939, %r723;
	ld.global.u32 	%r724, [%rd7+124];
	xor.b32  	%r1030, %r1030, %r724;
	ld.global.u32 	%r725, [%rd7+128];
	xor.b32  	%r1029, %r1029, %r725;
	ld.global.u32 	%r726, [%rd7+132];
	xor.b32  	%r1028, %r1028, %r726;
	ld.global.u32 	%r727, [%rd7+136];
	xor.b32  	%r935, %r935, %r727;
$L__BB1_57:
	and.b32  	%r729, %r677, 128;
	setp.eq.s32 	%p32, %r729, 0;
	@%p32 bra 	$L__BB1_59;
	ld.global.u32 	%r730, [%rd7+140];
	xor.b32  	%r939, %r939, %r730;
	ld.global.u32 	%r731, [%rd7+144];
	xor.b32  	%r1030, %r1030, %r731;
	ld.global.u32 	%r732, [%rd7+148];
	xor.b32  	%r1029, %r1029, %r732;
	ld.global.u32 	%r733, [%rd7+152];
	xor.b32  	%r1028, %r1028, %r733;
	ld.global.u32 	%r734, [%rd7+156];
	xor.b32  	%r935, %r935, %r734;
$L__BB1_59:
	and.b32  	%r736, %r677, 256;
	setp.eq.s32 	%p33, %r736, 0;
	@%p33 bra 	$L__BB1_61;
	ld.global.u32 	%r737, [%rd7+160];
	xor.b32  	%r939, %r939, %r737;
	ld.global.u32 	%r738, [%rd7+164];
	xor.b32  	%r1030, %r1030, %r738;
	ld.global.u32 	%r739, [%rd7+168];
	xor.b32  	%r1029, %r1029, %r739;
	ld.global.u32 	%r740, [%rd7+172];
	xor.b32  	%r1028, %r1028, %r740;
	ld.global.u32 	%r741, [%rd7+176];
	xor.b32  	%r935, %r935, %r741;
$L__BB1_61:
	and.b32  	%r743, %r677, 512;
	setp.eq.s32 	%p34, %r743, 0;
	@%p34 bra 	$L__BB1_63;
	ld.global.u32 	%r744, [%rd7+180];
	xor.b32  	%r939, %r939, %r744;
	ld.global.u32 	%r745, [%rd7+184];
	xor.b32  	%r1030, %r1030, %r745;
	ld.global.u32 	%r746, [%rd7+188];
	xor.b32  	%r1029, %r1029, %r746;
	ld.global.u32 	%r747, [%rd7+192];
	xor.b32  	%r1028, %r1028, %r747;
	ld.global.u32 	%r748, [%rd7+196];
	xor.b32  	%r935, %r935, %r748;
$L__BB1_63:
	and.b32  	%r750, %r677, 1024;
	setp.eq.s32 	%p35, %r750, 0;
	@%p35 bra 	$L__BB1_65;
	ld.global.u32 	%r751, [%rd7+200];
	xor.b32  	%r939, %r939, %r751;
	ld.global.u32 	%r752, [%rd7+204];
	xor.b32  	%r1030, %r1030, %r752;
	ld.global.u32 	%r753, [%rd7+208];
	xor.b32  	%r1029, %r1029, %r753;
	ld.global.u32 	%r754, [%rd7+212];
	xor.b32  	%r1028, %r1028, %r754;
	ld.global.u32 	%r755, [%rd7+216];
	xor.b32  	%r935, %r935, %r755;
$L__BB1_65:
	and.b32  	%r757, %r677, 2048;
	setp.eq.s32 	%p36, %r757, 0;
	@%p36 bra 	$L__BB1_67;
	ld.global.u32 	%r758, [%rd7+220];
	xor.b32  	%r939, %r939, %r758;
	ld.global.u32 	%r759, [%rd7+224];
	xor.b32  	%r1030, %r1030, %r759;
	ld.global.u32 	%r760, [%rd7+228];
	xor.b32  	%r1029, %r1029, %r760;
	ld.global.u32 	%r761, [%rd7+232];
	xor.b32  	%r1028, %r1028, %r761;
	ld.global.u32 	%r762, [%rd7+236];
	xor.b32  	%r935, %r935, %r762;
$L__BB1_67:
	and.b32  	%r764, %r677, 4096;
	setp.eq.s32 	%p37, %r764, 0;
	@%p37 bra 	$L__BB1_69;
	ld.global.u32 	%r765, [%rd7+240];
	xor.b32  	%r939, %r939, %r765;
	ld.global.u32 	%r766, [%rd7+244];
	xor.b32  	%r1030, %r1030, %r766;
	ld.global.u32 	%r767, [%rd7+248];
	xor.b32  	%r1029, %r1029, %r767;
	ld.global.u32 	%r768, [%rd7+252];
	xor.b32  	%r1028, %r1028, %r768;
	ld.global.u32 	%r769, [%rd7+256];
	xor.b32  	%r935, %r935, %r769;
$L__BB1_69:
	and.b32  	%r771, %r677, 8192;
	setp.eq.s32 	%p38, %r771, 0;
	@%p38 bra 	$L__BB1_71;
	ld.global.u32 	%r772, [%rd7+260];
	xor.b32  	%r939, %r939, %r772;
	ld.global.u32 	%r773, [%rd7+264];
	xor.b32  	%r1030, %r1030, %r773;
	ld.global.u32 	%r774, [%rd7+268];
	xor.b32  	%r1029, %r1029, %r774;
	ld.global.u32 	%r775, [%rd7+272];
	xor.b32  	%r1028, %r1028, %r775;
	ld.global.u32 	%r776, [%rd7+276];
	xor.b32  	%r935, %r935, %r776;
$L__BB1_71:
	and.b32  	%r778, %r677, 16384;
	setp.eq.s32 	%p39, %r778, 0;
	@%p39 bra 	$L__BB1_73;
	ld.global.u32 	%r779, [%rd7+280];
	xor.b32  	%r939, %r939, %r779;
	ld.global.u32 	%r780, [%rd7+284];
	xor.b32  	%r1030, %r1030, %r780;
	ld.global.u32 	%r781, [%rd7+288];
	xor.b32  	%r1029, %r1029, %r781;
	ld.global.u32 	%r782, [%rd7+292];
	xor.b32  	%r1028, %r1028, %r782;
	ld.global.u32 	%r783, [%rd7+296];
	xor.b32  	%r935, %r935, %r783;
$L__BB1_73:
	and.b32  	%r785, %r677, 32768;
	setp.eq.s32 	%p40, %r785, 0;
	@%p40 bra 	$L__BB1_75;
	ld.global.u32 	%r786, [%rd7+300];
	xor.b32  	%r939, %r939, %r786;
	ld.global.u32 	%r787, [%rd7+304];
	xor.b32  	%r1030, %r1030, %r787;
	ld.global.u32 	%r788, [%rd7+308];
	xor.b32  	%r1029, %r1029, %r788;
	ld.global.u32 	%r789, [%rd7+312];
	xor.b32  	%r1028, %r1028, %r789;
	ld.global.u32 	%r790, [%rd7+316];
	xor.b32  	%r935, %r935, %r790;
$L__BB1_75:
	add.s32 	%r1026, %r1026, 16;
	setp.ne.s32 	%p41, %r1026, 32;
	@%p41 bra 	$L__BB1_43;
	mad.lo.s32 	%r791, %r1020, -31, %r191;
	add.s32 	%r1020, %r791, 1;
	setp.ne.s32 	%p42, %r1020, 5;
	@%p42 bra 	$L__BB1_42;
	st.local.u32 	[%rd1+4], %r939;
	st.local.v2.u32 	[%rd1+8], {%r1030, %r1029};
	st.local.v2.u32 	[%rd1+16], {%r1028, %r935};
	setp.ne.s64 	%p43, %rd4, 3;
	@%p43 bra 	$L__BB1_115;
	mov.b32 	%r935, 0;
	mov.u32 	%r1120, %r935;
	mov.u32 	%r1121, %r935;
	mov.u32 	%r1122, %r935;
	mov.u32 	%r939, %r935;
	mov.u32 	%r1112, %r935;
$L__BB1_79:
	mul.wide.u32 	%rd21, %r1112, 4;
	add.s64 	%rd22, %rd1, %rd21;
	ld.local.u32 	%r366, [%rd22+4];
	shl.b32 	%r367, %r1112, 5;
	mov.b32 	%r1118, 0;
$L__BB1_80:
	.pragma "nounroll";
	shr.u32 	%r794, %r366, %r1118;
	and.b32  	%r795, %r794, 1;
	setp.eq.b32 	%p44, %r795, 1;
	not.pred 	%p45, %p44;
	add.s32 	%r796, %r367, %r1118;
	mul.lo.s32 	%r797, %r796, 5;
	mul.wide.u32 	%rd23, %r797, 4;
	add.s64 	%rd8, %rd5, %rd23;
	@%p45 bra 	$L__BB1_82;
	ld.global.u32 	%r798, [%rd8];
	xor.b32  	%r939, %r939, %r798;
	ld.global.u32 	%r799, [%rd8+4];
	xor.b32  	%r1122, %r1122, %r799;
	ld.global.u32 	%r800, [%rd8+8];
	xor.b32  	%r1121, %r1121, %r800;
	ld.global.u32 	%r801, [%rd8+12];
	xor.b32  	%r1120, %r1120, %r801;
	ld.global.u32 	%r802, [%rd8+16];
	xor.b32  	%r935, %r935, %r802;
$L__BB1_82:
	and.b32  	%r804, %r794, 2;
	setp.eq.s32 	%p46, %r804, 0;
	@%p46 bra 	$L__BB1_84;
	ld.global.u32 	%r805, [%rd8+20];
	xor.b32  	%r939, %r939, %r805;
	ld.global.u32 	%r806, [%rd8+24];
	xor.b32  	%r1122, %r1122, %r806;
	ld.global.u32 	%r807, [%rd8+28];
	xor.b32  	%r1121, %r1121, %r807;
	ld.global.u32 	%r808, [%rd8+32];
	xor.b32  	%r1120, %r1120, %r808;
	ld.global.u32 	%r809, [%rd8+36];
	xor.b32  	%r935, %r935, %r809;
$L__BB1_84:
	and.b32  	%r811, %r794, 4;
	setp.eq.s32 	%p47, %r811, 0;
	@%p47 bra 	$L__BB1_86;
	ld.global.u32 	%r812, [%rd8+40];
	xor.b32  	%r939, %r939, %r812;
	ld.global.u32 	%r813, [%rd8+44];
	xor.b32  	%r1122, %r1122, %r813;
	ld.global.u32 	%r814, [%rd8+48];
	xor.b32  	%r1121, %r1121, %r814;
	ld.global.u32 	%r815, [%rd8+52];
	xor.b32  	%r1120, %r1120, %r815;
	ld.global.u32 	%r816, [%rd8+56];
	xor.b32  	%r935, %r935, %r816;
$L__BB1_86:
	and.b32  	%r818, %r794, 8;
	setp.eq.s32 	%p48, %r818, 0;
	@%p48 bra 	$L__BB1_88;
	ld.global.u32 	%r819, [%rd8+60];
	xor.b32  	%r939, %r939, %r819;
	ld.global.u32 	%r820, [%rd8+64];
	xor.b32  	%r1122, %r1122, %r820;
	ld.global.u32 	%r821, [%rd8+68];
	xor.b32  	%r1121, %r1121, %r821;
	ld.global.u32 	%r822, [%rd8+72];
	xor.b32  	%r1120, %r1120, %r822;
	ld.global.u32 	%r823, [%rd8+76];
	xor.b32  	%r935, %r935, %r823;
$L__BB1_88:
	and.b32  	%r825, %r794, 16;
	setp.eq.s32 	%p49, %r825, 0;
	@%p49 bra 	$L__BB1_90;
	ld.global.u32 	%r826, [%rd8+80];
	xor.b32  	%r939, %r939, %r826;
	ld.global.u32 	%r827, [%rd8+84];
	xor.b32  	%r1122, %r1122, %r827;
	ld.global.u32 	%r828, [%rd8+88];
	xor.b32  	%r1121, %r1121, %r828;
	ld.global.u32 	%r829, [%rd8+92];
	xor.b32  	%r1120, %r1120, %r829;
	ld.global.u32 	%r830, [%rd8+96];
	xor.b32  	%r935, %r935, %r830;
$L__BB1_90:
	and.b32  	%r832, %r794, 32;
	setp.eq.s32 	%p50, %r832, 0;
	@%p50 bra 	$L__BB1_92;
	ld.global.u32 	%r833, [%rd8+100];
	xor.b32  	%r939, %r939, %r833;
	ld.global.u32 	%r834, [%rd8+104];
	xor.b32  	%r1122, %r1122, %r834;
	ld.global.u32 	%r835, [%rd8+108];
	xor.b32  	%r1121, %r1121, %r835;
	ld.global.u32 	%r836, [%rd8+112];
	xor.b32  	%r1120, %r1120, %r836;
	ld.global.u32 	%r837, [%rd8+116];
	xor.b32  	%r935, %r935, %r837;
$L__BB1_92:
	and.b32  	%r839, %r794, 64;
	setp.eq.s32 	%p51, %r839, 0;
	@%p51 bra 	$L__BB1_94;
	ld.global.u32 	%r840, [%rd8+120];
	xor.b32  	%r939, %r939, %r840;
	ld.global.u32 	%r841, [%rd8+124];
	xor.b32  	%r1122, %r1122, %r841;
	ld.global.u32 	%r842, [%rd8+128];
	xor.b32  	%r1121, %r1121, %r842;
	ld.global.u32 	%r843, [%rd8+132];
	xor.b32  	%r1120, %r1120, %r843;
	ld.global.u32 	%r844, [%rd8+136];
	xor.b32  	%r935, %r935, %r844;
$L__BB1_94:
	and.b32  	%r846, %r794, 128;
	setp.eq.s32 	%p52, %r846, 0;
	@%p52 bra 	$L__BB1_96;
	ld.global.u32 	%r847, [%rd8+140];
	xor.b32  	%r939, %r939, %r847;
	ld.global.u32 	%r848, [%rd8+144];
	xor.b32  	%r1122, %r1122, %r848;
	ld.global.u32 	%r849, [%rd8+148];
	xor.b32  	%r1121, %r1121, %r849;
	ld.global.u32 	%r850, [%rd8+152];
	xor.b32  	%r1120, %r1120, %r850;
	ld.global.u32 	%r851, [%rd8+156];
	xor.b32  	%r935, %r935, %r851;
$L__BB1_96:
	and.b32  	%r853, %r794, 256;
	setp.eq.s32 	%p53, %r853, 0;
	@%p53 bra 	$L__BB1_98;
	ld.global.u32 	%r854, [%rd8+160];
	xor.b32  	%r939, %r939, %r854;
	ld.global.u32 	%r855, [%rd8+164];
	xor.b32  	%r1122, %r1122, %r855;
	ld.global.u32 	%r856, [%rd8+168];
	xor.b32  	%r1121, %r1121, %r856;
	ld.global.u32 	%r857, [%rd8+172];
	xor.b32  	%r1120, %r1120, %r857;
	ld.global.u32 	%r858, [%rd8+176];
	xor.b32  	%r935, %r935, %r858;
$L__BB1_98:
	and.b32  	%r860, %r794, 512;
	setp.eq.s32 	%p54, %r860, 0;
	@%p54 bra 	$L__BB1_100;
	ld.global.u32 	%r861, [%rd8+180];
	xor.b32  	%r939, %r939, %r861;
	ld.global.u32 	%r862, [%rd8+184];
	xor.b32  	%r1122, %r1122, %r862;
	ld.global.u32 	%r863, [%rd8+188];
	xor.b32  	%r1121, %r1121, %r863;
	ld.global.u32 	%r864, [%rd8+192];
	xor.b32  	%r1120, %r1120, %r864;
	ld.global.u32 	%r865, [%rd8+196];
	xor.b32  	%r935, %r935, %r865;
$L__BB1_100:
	and.b32  	%r867, %r794, 1024;
	setp.eq.s32 	%p55, %r867, 0;
	@%p55 bra 	$L__BB1_102;
	ld.global.u32 	%r868, [%rd8+200];
	xor.b32  	%r939, %r939, %r868;
	ld.global.u32 	%r869, [%rd8+204];
	xor.b32  	%r1122, %r1122, %r869;
	ld.global.u32 	%r870, [%rd8+208];
	xor.b32  	%r1121, %r1121, %r870;
	ld.global.u32 	%r871, [%rd8+212];
	xor.b32  	%r1120, %r1120, %r871;
	ld.global.u32 	%r872, [%rd8+216];
	xor.b32  	%r935, %r935, %r872;
$L__BB1_102:
	and.b32  	%r874, %r794, 2048;
	setp.eq.s32 	%p56, %r874, 0;
	@%p56 bra 	$L__BB1_104;
	ld.global.u32 	%r875, [%rd8+220];
	xor.b32  	%r939, %r939, %r875;
	ld.global.u32 	%r876, [%rd8+224];
	xor.b32  	%r1122, %r1122, %r876;
	ld.global.u32 	%r877, [%rd8+228];
	xor.b32  	%r1121, %r1121, %r877;
	ld.global.u32 	%r878, [%rd8+232];
	xor.b32  	%r1120, %r1120, %r878;
	ld.global.u32 	%r879, [%rd8+236];
	xor.b32  	%r935, %r935, %r879;
$L__BB1_104:
	and.b32  	%r881, %r794, 4096;
	setp.eq.s32 	%p57, %r881, 0;
	@%p57 bra 	$L__BB1_106;
	ld.global.u32 	%r882, [%rd8+240];
	xor.b32  	%r939, %r939, %r882;
	ld.global.u32 	%r883, [%rd8+244];
	xor.b32  	%r1122, %r1122, %r883;
	ld.global.u32 	%r884, [%rd8+248];
	xor.b32  	%r1121, %r1121, %r884;
	ld.global.u32 	%r885, [%rd8+252];
	xor.b32  	%r1120, %r1120, %r885;
	ld.global.u32 	%r886, [%rd8+256];
	xor.b32  	%r935, %r935, %r886;
$L__BB1_106:
	and.b32  	%r888, %r794, 8192;
	setp.eq.s32 	%p58, %r888, 0;
	@%p58 bra 	$L__BB1_108;
	ld.global.u32 	%r889, [%rd8+260];
	xor.b32  	%r939, %r939, %r889;
	ld.global.u32 	%r890, [%rd8+264];
	xor.b32  	%r1122, %r1122, %r890;
	ld.global.u32 	%r891, [%rd8+268];
	xor.b32  	%r1121, %r1121, %r891;
	ld.global.u32 	%r892, [%rd8+272];
	xor.b32  	%r1120, %r1120, %r892;
	ld.global.u32 	%r893, [%rd8+276];
	xor.b32  	%r935, %r935, %r893;
$L__BB1_108:
	and.b32  	%r895, %r794, 16384;
	setp.eq.s32 	%p59, %r895, 0;
	@%p59 bra 	$L__BB1_110;
	ld.global.u32 	%r896, [%rd8+280];
	xor.b32  	%r939, %r939, %r896;
	ld.global.u32 	%r897, [%rd8+284];
	xor.b32  	%r1122, %r1122, %r897;
	ld.global.u32 	%r898, [%rd8+288];
	xor.b32  	%r1121, %r1121, %r898;
	ld.global.u32 	%r899, [%rd8+292];
	xor.b32  	%r1120, %r1120, %r899;
	ld.global.u32 	%r900, [%rd8+296];
	xor.b32  	%r935, %r935, %r900;
$L__BB1_110:
	and.b32  	%r902, %r794, 32768;
	setp.eq.s32 	%p60, %r902, 0;
	@%p60 bra 	$L__BB1_112;
	ld.global.u32 	%r903, [%rd8+300];
	xor.b32  	%r939, %r939, %r903;
	ld.global.u32 	%r904, [%rd8+304];
	xor.b32  	%r1122, %r1122, %r904;
	ld.global.u32 	%r905, [%rd8+308];
	xor.b32  	%r1121, %r1121, %r905;
	ld.global.u32 	%r906, [%rd8+312];
	xor.b32  	%r1120, %r1120, %r906;
	ld.global.u32 	%r907, [%rd8+316];
	xor.b32  	%r935, %r935, %r907;
$L__BB1_112:
	add.s32 	%r1118, %r1118, 16;
	setp.ne.s32 	%p61, %r1118, 32;
	@%p61 bra 	$L__BB1_80;
	mad.lo.s32 	%r908, %r1112, -31, %r367;
	add.s32 	%r1112, %r908, 1;
	setp.ne.s32 	%p62, %r1112, 5;
	@%p62 bra 	$L__BB1_79;
	st.local.u32 	[%rd1+4], %r939;
	st.local.v2.u32 	[%rd1+8], {%r1122, %r1121};
	st.local.v2.u32 	[%rd1+16], {%r1120, %r935};
$L__BB1_115:
	shr.u64 	%rd27, %rd3, 2;
	add.s32 	%r922, %r922, 1;
	setp.gt.u64 	%p63, %rd3, 3;
	@%p63 bra 	$L__BB1_3;
$L__BB1_116:
	shr.u32 	%r909, %r939, 2;
	xor.b32  	%r910, %r909, %r939;
	shl.b32 	%r911, %r935, 4;
	shl.b32 	%r912, %r910, 1;
	xor.b32  	%r913, %r912, %r911;
	xor.b32  	%r914, %r913, %r910;
	xor.b32  	%r915, %r914, %r935;
	add.s32 	%r916, %r2, %r915;
	add.s32 	%r917, %r916, 362437;
	cvt.rn.f32.u32 	%f1, %r917;
	fma.rn.f32 	%f2, %f1, 0f2F800000, 0f2F000000;
	sub.s32 	%r918, %r542, %r541;
	cvt.rn.f32.s32 	%f3, %r918;
	cvt.rn.f32.s32 	%f4, %r541;
	fma.rn.f32 	%f5, %f2, %f3, %f4;
	cvt.rzi.s32.f32 	%r919, %f5;
	cvt.rn.f32.s32 	%f6, %r919;
	cvta.to.global.u64 	%rd24, %rd10;
	shl.b64 	%rd25, %rd2, 2;
	add.s64 	%rd26, %rd24, %rd25;
	st.global.f32 	[%rd26], %f6;
$L__BB1_117:
	ret;

}
	// .globl	_Z14cuConstArrInitPfii
.visible .entry _Z14cuConstArrInitPfii(
	.param .u64 .ptr .align 1 _Z14cuConstArrInitPfii_param_0,
	.param .u32 _Z14cuConstArrInitPfii_param_1,
	.param .u32 _Z14cuConstArrInitPfii_param_2
)
{
	.reg .pred 	%p<2>;
	.reg .b32 	%r<7>;
	.reg .b32 	%f<2>;
	.reg .b64 	%rd<5>;

	ld.param.u64 	%rd1, [_Z14cuConstArrInitPfii_param_0];
	ld.param.u32 	%r3, [_Z14cuConstArrInitPfii_param_1];
	ld.param.u32 	%r2, [_Z14cuConstArrInitPfii_param_2];
	mov.u32 	%r4, %ctaid.x;
	mov.u32 	%r5, %ntid.x;
	mov.u32 	%r6, %tid.x;
	mad.lo.s32 	%r1, %r4, %r5, %r6;
	setp.ge.s32 	%p1, %r1, %r3;
	@%p1 bra 	$L__BB2_2;
	cvta.to.global.u64 	%rd2, %rd1;
	cvt.rn.f32.s32 	%f1, %r2;
	mul.wide.s32 	%rd3, %r1, 4;
	add.s64 	%rd4, %rd2, %rd3;
	st.global.f32 	[%rd4], %f1;
$L__BB2_2:
	ret;

}
	// .globl	_Z19checkEqualityKernelPfS_Pbi
.visible .entry _Z19checkEqualityKernelPfS_Pbi(
	.param .u64 .ptr .align 1 _Z19checkEqualityKernelPfS_Pbi_param_0,
	.param .u64 .ptr .align 1 _Z19checkEqualityKernelPfS_Pbi_param_1,
	.param .u64 .ptr .align 1 _Z19checkEqualityKernelPfS_Pbi_param_2,
	.param .u32 _Z19checkEqualityKernelPfS_Pbi_param_3
)
{
	.reg .pred 	%p<3>;
	.reg .b16 	%rs<2>;
	.reg .b32 	%r<6>;
	.reg .b32 	%f<5>;
	.reg .b64 	%rd<12>;
	.reg .b64 	%fd<2>;

	ld.param.u64 	%rd1, [_Z19checkEqualityKernelPfS_Pbi_param_0];
	ld.param.u64 	%rd2, [_Z19checkEqualityKernelPfS_Pbi_param_1];
	ld.param.u64 	%rd3, [_Z19checkEqualityKernelPfS_Pbi_param_2];
	ld.param.u32 	%r2, [_Z19checkEqualityKernelPfS_Pbi_param_3];
	mov.u32 	%r3, %ctaid.x;
	mov.u32 	%r4, %ntid.x;
	mov.u32 	%r5, %tid.x;
	mad.lo.s32 	%r1, %r3, %r4, %r5;
	setp.ge.s32 	%p1, %r1, %r2;
	@%p1 bra 	$L__BB3_2;
	cvta.to.global.u64 	%rd4, %rd1;
	cvta.to.global.u64 	%rd5, %rd2;
	cvta.to.global.u64 	%rd6, %rd3;
	cvt.s64.s32 	%rd7, %r1;
	mul.wide.s32 	%rd8, %r1, 4;
	add.s64 	%rd9, %rd4, %rd8;
	ld.global.f32 	%f1, [%rd9];
	add.s64 	%rd10, %rd5, %rd8;
	ld.global.f32 	%f2, [%rd10];
	sub.f32 	%f3, %f1, %f2;
	abs.f32 	%f4, %f3;
	cvt.f64.f32 	%fd1, %f4;
	setp.lt.f64 	%p2, %fd1, 0d3EB0C6F7A0B5ED8D;
	selp.u16 	%rs1, 1, 0, %p2;
	add.s64 	%rd11, %rd6, %rd7;
	st.global.u8 	[%rd11], %rs1;
$L__BB3_2:
	ret;

}
	// .globl	_Z12sgemm_kerneliiiffPKfS0_Pf
.visible .entry _Z12sgemm_kerneliiiffPKfS0_Pf(
	.param .u32 _Z12sgemm_kerneliiiffPKfS0_Pf_param_0,
	.param .u32 _Z12sgemm_kerneliiiffPKfS0_Pf_param_1,
	.param .u32 _Z12sgemm_kerneliiiffPKfS0_Pf_param_2,
	.param .f32 _Z12sgemm_kerneliiiffPKfS0_Pf_param_3,
	.param .f32 _Z12sgemm_kerneliiiffPKfS0_Pf_param_4,
	.param .u64 .ptr .align 1 _Z12sgemm_kerneliiiffPKfS0_Pf_param_5,
	.param .u64 .ptr .align 1 _Z12sgemm_kerneliiiffPKfS0_Pf_param_6,
	.param .u64 .ptr .align 1 _Z12sgemm_kerneliiiffPKfS0_Pf_param_7
)
{
	.reg .pred 	%p<17>;
	.reg .b32 	%r<114>;
	.reg .b32 	%f<72>;
	.reg .b64 	%rd<13>;
	// demoted variable
	.shared .align 4 .b8 _ZZ12sgemm_kerneliiiffPKfS0_PfE6aCache[4096];
	// demoted variable
	.shared .align 4 .b8 _ZZ12sgemm_kerneliiiffPKfS0_PfE6bCache[4096];
	ld.param.u32 	%r47, [_Z12sgemm_kerneliiiffPKfS0_Pf_param_0];
	ld.param.u32 	%r48, [_Z12sgemm_kerneliiiffPKfS0_Pf_param_1];
	ld.param.u32 	%r49, [_Z12sgemm_kerneliiiffPKfS0_Pf_param_2];
	ld.param.f32 	%f3, [_Z12sgemm_kerneliiiffPKfS0_Pf_param_3];
	ld.param.f32 	%f4, [_Z12sgemm_kerneliiiffPKfS0_Pf_param_4];
	ld.param.u64 	%rd3, [_Z12sgemm_kerneliiiffPKfS0_Pf_param_5];
	ld.param.u64 	%rd4, [_Z12sgemm_kerneliiiffPKfS0_Pf_param_6];
	ld.param.u64 	%rd5, [_Z12sgemm_kerneliiiffPKfS0_Pf_param_7];
	mov.u32 	%r50, %ctaid.y;
	shl.b32 	%r51, %r50, 5;
	mov.u32 	%r1, %tid.y;
	add.s32 	%r2, %r51, %r1;
	mov.u32 	%r52, %ctaid.x;
	shl.b32 	%r53, %r52, 5;
	mov.u32 	%r3, %tid.x;
	add.s32 	%r4, %r53, %r3;
	setp.lt.s32 	%p1, %r49, 1;
	mov.f32 	%f71, 0f00000000;
	@%p1 bra 	$L__BB4_20;
	add.s32 	%r55, %r49, 31;
	shr.u32 	%r5, %r55, 5;
	mul.lo.s32 	%r6, %r49, %r2;
	shl.b32 	%r56, %r1, 7;
	mov.u32 	%r57, _ZZ12sgemm_kerneliiiffPKfS0_PfE6aCache;
	add.s32 	%r7, %r57, %r56;
	shl.b32 	%r58, %r3, 7;
	mov.u32 	%r59, _ZZ12sgemm_kerneliiiffPKfS0_PfE6bCache;
	add.s32 	%r8, %r59, %r58;
	add.s32 	%r9, %r8, 16;
	cvta.to.global.u64 	%rd1, %rd3;
	cvta.to.global.u64 	%rd2, %rd4;
	mov.b32 	%r98, 0;
	mov.u32 	%r97, %r49;
	mov.u32 	%r113, %r98;
$L__BB4_2:
	min.s32 	%r60, %r97, 32;
	max.s32 	%r13, %r60, 1;
	and.b32  	%r14, %r13, 3;
	and.b32  	%r15, %r13, 7;
	bar.sync 	0;
	shl.b32 	%r16, %r98, 5;
	add.s32 	%r17, %r16, %r3;
	add.s32 	%r18, %r16, %r1;
	setp.ge.s32 	%p2, %r17, %r49;
	@%p2 bra 	$L__BB4_4;
	add.s32 	%r61, %r17, %r6;
	mul.wide.u32 	%rd6, %r61, 4;
	add.s64 	%rd7, %rd1, %rd6;
	ld.global.f32 	%f6, [%rd7];
	shl.b32 	%r62, %r3, 2;
	add.s32 	%r63, %r7, %r62;
	st.shared.f32 	[%r63], %f6;
$L__BB4_4:
	setp.ge.s32 	%p3, %r18, %r49;
	@%p3 bra 	$L__BB4_6;
	mad.lo.s32 	%r64, %r18, %r48, %r4;
	mul.wide.u32 	%rd8, %r64, 4;
	add.s64 	%rd9, %rd2, %rd8;
	ld.global.f32 	%f7, [%rd9];
	shl.b32 	%r65, %r1, 2;
	add.s32 	%r66, %r8, %r65;
	st.shared.f32 	[%r66], %f7;
$L__BB4_6:
	bar.sync 	0;
	setp.le.s32 	%p4, %r49, %r16;
	@%p4 bra 	$L__BB4_18;
	setp.lt.s32 	%p5, %r97, 8;
	mov.b32 	%r108, 0;
	@%p5 bra 	$L__BB4_10;
	shl.b32 	%r69, %r1, 7;
	mov.u32 	%r70, _ZZ12sgemm_kerneliiiffPKfS0_PfE6aCache;
	add.s32 	%r71, %r69, %r70;
	add.s32 	%r101, %r71, 16;
	and.b32  	%r72, %r13, 56;
	neg.s32 	%r102, %r72;
	mov.u32 	%r100, %r9;
$L__BB4_9:
	.pragma "nounroll";
	and.b32  	%r108, %r13, 56;
	ld.shared.f32 	%f8, [%r101+-16];
	ld.shared.f32 	%f9, [%r100+-16];
	cvt.rn.f32.s32 	%f10, %r113;
	fma.rn.f32 	%f11, %f8, %f9, %f10;
	cvt.rzi.s32.f32 	%r73, %f11;
	ld.shared.f32 	%f12, [%r101+-12];
	ld.shared.f32 	%f13, [%r100+-12];
	cvt.rn.f32.s32 	%f14, %r73;
	fma.rn.f32 	%f15, %f12, %f13, %f14;
	cvt.rzi.s32.f32 	%r74, %f15;
	ld.shared.f32 	%f16, [%r101+-8];
	ld.shared.f32 	%f17, [%r100+-8];
	cvt.rn.f32.s32 	%f18, %r74;
	fma.rn.f32 	%f19, %f16, %f17, %f18;
	cvt.rzi.s32.f32 	%r75, %f19;
	ld.shared.f32 	%f20, [%r101+-4];
	ld.shared.f32 	%f21, [%r100+-4];
	cvt.rn.f32.s32 	%f22, %r75;
	fma.rn.f32 	%f23, %f20, %f21, %f22;
	cvt.rzi.s32.f32 	%r76, %f23;
	ld.shared.f32 	%f24, [%r101];
	ld.shared.f32 	%f25, [%r100];
	cvt.rn.f32.s32 	%f26, %r76;
	fma.rn.f32 	%f27, %f24, %f25, %f26;
	cvt.rzi.s32.f32 	%r77, %f27;
	ld.shared.f32 	%f28, [%r101+4];
	ld.shared.f32 	%f29, [%r100+4];
	cvt.rn.f32.s32 	%f30, %r77;
	fma.rn.f32 	%f31, %f28, %f29, %f30;
	cvt.rzi.s32.f32 	%r78, %f31;
	ld.shared.f32 	%f32, [%r101+8];
	ld.shared.f32 	%f33, [%r100+8];
	cvt.rn.f32.s32 	%f34, %r78;
	fma.rn.f32 	%f35, %f32, %f33, %f34;
	cvt.rzi.s32.f32 	%r79, %f35;
	ld.shared.f32 	%f36, [%r101+12];
	ld.shared.f32 	%f37, [%r100+12];
	cvt.rn.f32.s32 	%f38, %r79;
	fma.rn.f32 	%f39, %f36, %f37, %f38;
	cvt.rzi.s32.f32 	%r113, %f39;
	add.s32 	%r102, %r102, 8;
	add.s32 	%r101, %r101, 32;
	add.s32 	%r100, %r100, 32;
	setp.ne.s32 	%p6, %r102, 0;
	@%p6 bra 	$L__BB4_9;
$L__BB4_10:
	setp.eq.s32 	%p7, %r15, 0;
	@%p7 bra 	$L__BB4_18;
	setp.lt.u32 	%p8, %r15, 4;
	@%p8 bra 	$L__BB4_13;
	shl.b32 	%r81, %r108, 2;
	add.s32 	%r82, %r7, %r81;
	ld.shared.f32 	%f40, [%r82];
	add.s32 	%r83, %r8, %r81;
	ld.shared.f32 	%f41, [%r83];
	cvt.rn.f32.s32 	%f42, %r113;
	fma.rn.f32 	%f43, %f40, %f41, %f42;
	cvt.rzi.s32.f32 	%r84, %f43;
	ld.shared.f32 	%f44, [%r82+4];
	ld.shared.f32 	%f45, [%r83+4];
	cvt.rn.f32.s32 	%f46, %r84;
	fma.rn.f32 	%f47, %f44, %f45, %f46;
	cvt.rzi.s32.f32 	%r85, %f47;
	ld.shared.f32 	%f48, [%r82+8];
	ld.shared.f32 	%f49, [%r83+8];
	cvt.rn.f32.s32 	%f50, %r85;
	fma.rn.f32 	%f51, %f48, %f49, %f50;
	cvt.rzi.s32.f32 	%r86, %f51;
	ld.shared.f32 	%f52, [%r82+12];
	ld.shared.f32 	%f53, [%r83+12];
	cvt.rn.f32.s32 	%f54, %r86;
	fma.rn.f32 	%f55, %f52, %f53, %f54;
	cvt.rzi.s32.f32 	%r113, %f55;
	add.s32 	%r108, %r108, 4;
$L__BB4_13:
	setp.eq.s32 	%p9, %r14, 0;
	@%p9 bra 	$L__BB4_18;
	setp.eq.s32 	%p10, %r14, 1;
	@%p10 bra 	$L__BB4_16;
	shl.b32 	%r88, %r108, 2;
	add.s32 	%r89, %r7, %r88;
	ld.shared.f32 	%f56, [%r89];
	add.s32 	%r90, %r8, %r88;
	ld.shared.f32 	%f57, [%r90];
	cvt.rn.f32.s32 	%f58, %r113;
	fma.rn.f32 	%f59, %f56, %f57, %f58;
	cvt.rzi.s32.f32 	%r91, %f59;
	ld.shared.f32 	%f60, [%r89+4];
	ld.shared.f32 	%f61, [%r90+4];
	cvt.rn.f32.s32 	%f62, %r91;
	fma.rn.f32 	%f63, %f60, %f61, %f62;
	cvt.rzi.s32.f32 	%r113, %f63;
	add.s32 	%r108, %r108, 2;
$L__BB4_16:
	and.b32  	%r92, %r13, 1;
	setp.eq.b32 	%p11, %r92, 1;
	not.pred 	%p12, %p11;
	@%p12 bra 	$L__BB4_18;
	shl.b32 	%r93, %r108, 2;
	add.s32 	%r94, %r7, %r93;
	ld.shared.f32 	%f64, [%r94];
	add.s32 	%r95, %r8, %r93;
	ld.shared.f32 	%f65, [%r95];
	cvt.rn.f32.s32 	%f66, %r113;
	fma.rn.f32 	%f67, %f64, %f65, %f66;
	cvt.rzi.s32.f32 	%r113, %f67;
$L__BB4_18:
	add.s32 	%r98, %r98, 1;
	add.s32 	%r97, %r97, -32;
	setp.ne.s32 	%p13, %r98, %r5;
	@%p13 bra 	$L__BB4_2;
	cvt.rn.f32.s32 	%f71, %r113;
$L__BB4_20:
	bar.sync 	0;
	setp.ge.u32 	%p14, %r2, %r47;
	setp.ge.u32 	%p15, %r4, %r48;
	or.pred  	%p16, %p14, %p15;
	@%p16 bra 	$L__BB4_22;
	mad.lo.s32 	%r96, %r48, %r2, %r4;
	cvta.to.global.u64 	%rd10, %rd5;
	mul.wide.u32 	%rd11, %r96, 4;
	add.s64 	%rd12, %rd10, %rd11;
	ld.global.f32 	%f68, [%rd12];
	mul.f32 	%f69, %f4, %f68;
	fma.rn.f32 	%f70, %f3, %f71, %f69;
	st.global.f32 	[%rd12], %f70;
$L__BB4_22:
	ret;

}


// ===== COMPILED SASS (sm_100) =====

	.target	sm_100

	.elftype	@"ET_EXEC"


//--------------------- .note.nv.tkinfo           --------------------------
	.section	.note.nv.tkinfo,"",@"SHT_NOTE"
	.sectionflags	@"SHF_NOTE_NV_TKINFO"
	.tkinfo
        /*0018*/ 	.word	0x00000002
        /*0030*/ 	.string	""
        /*0030*/ 	.string	"ptxas"
        /*0030*/ 	.string	"Cuda compilation tools, release 13.0, V13.0.88"
        /*0030*/ 	.string	"Build cuda_13.0.r13.0/compiler.36424714_0"
        /*0030*/ 	.string	"-arch sm_100 -m 64 "



//--------------------- .note.nv.cuinfo           --------------------------
	.section	.note.nv.cuinfo,"",@"SHT_NOTE"
	.sectionflags	@"SHF_NOTE_NV_CUINFO"
        /*0018*/ 	.short	0x0002
        /*001a*/ 	.short	0x0064
        /*001c*/ 	.short	0x0082
	.zero		2


//--------------------- .nv.info                  --------------------------
	.section	.nv.info,"",@"SHT_CUDA_INFO"
	.align	4


	//----- nvinfo : EIATTR_REGCOUNT
	.align		4
        /*0000*/ 	.byte	0x04, 0x2f
        /*0002*/ 	.short	(.L_11 - .L_10)
	.align		4
.L_10:
        /*0004*/ 	.word	index@(_Z9cudaHellov)
        /*0008*/ 	.word	0x00000018


	//----- nvinfo : EIATTR_FRAME_SIZE
	.align		4
.L_11:
        /*000c*/ 	.byte	0x04, 0x11
        /*000e*/ 	.short	(.L_13 - .L_12)
	.align		4
.L_12:
        /*0010*/ 	.word	index@(_Z9cudaHellov)
        /*0014*/ 	.word	0x00000000


	//----- nvinfo : EIATTR_REGCOUNT
	.align		4
.L_13:
        /*0018*/ 	.byte	0x04, 0x2f
        /*001a*/ 	.short	(.L_15 - .L_14)
	.align		4
.L_14:
        /*001c*/ 	.word	index@(_Z13cuRandArrInitPfiii)
        /*0020*/ 	.word	0x0000001f


	//----- nvinfo : EIATTR_FRAME_SIZE
	.align		4
.L_15:
        /*0024*/ 	.byte	0x04, 0x11
        /*0026*/ 	.short	(.L_17 - .L_16)
	.align		4
.L_16:
        /*0028*/ 	.word	index@(_Z13cuRandArrInitPfiii)
        /*002c*/ 	.word	0x00000030


	//----- nvinfo : EIATTR_REGCOUNT
	.align		4
.L_17:
        /*0030*/ 	.byte	0x04, 0x2f
        /*0032*/ 	.short	(.L_19 - .L_18)
	.align		4
.L_18:
        /*0034*/ 	.word	index@(_Z14cuConstArrInitPfii)
        /*0038*/ 	.word	0x00000008


	//----- nvinfo : EIATTR_FRAME_SIZE
	.align		4
.L_19:
        /*003c*/ 	.byte	0x04, 0x11
        /*003e*/ 	.short	(.L_21 - .L_20)
	.align		4
.L_20:
        /*0040*/ 	.word	index@(_Z14cuConstArrInitPfii)
        /*0044*/ 	.word	0x00000000


	//----- nvinfo : EIATTR_REGCOUNT
	.align		4
.L_21:
        /*0048*/ 	.byte	0x04, 0x2f
        /*004a*/ 	.short	(.L_23 - .L_22)
	.align		4
.L_22:
        /*004c*/ 	.word	index@(_Z19checkEqualityKernelPfS_Pbi)
        /*0050*/ 	.word	0x0000000c


	//----- nvinfo : EIATTR_FRAME_SIZE
	.align		4
.L_23:
        /*0054*/ 	.byte	0x04, 0x11
        /*0056*/ 	.short	(.L_25 - .L_24)
	.align		4
.L_24:
        /*0058*/ 	.word	index@(_Z19checkEqualityKernelPfS_Pbi)
        /*005c*/ 	.word	0x00000000


	//----- nvinfo : EIATTR_REGCOUNT
	.align		4
.L_25:
        /*0060*/ 	.byte	0x04, 0x2f
        /*0062*/ 	.short	(.L_27 - .L_26)
	.align		4
.L_26:
        /*0064*/ 	.word	index@(_Z12sgemm_kerneliiiffPKfS0_Pf)
        /*0068*/ 	.word	0x0000001c


	//----- nvinfo : EIATTR_FRAME_SIZE
	.align		4
.L_27:
        /*006c*/ 	.byte	0x04, 0x11
        /*006e*/ 	.short	(.L_29 - .L_28)
	.align		4
.L_28:
        /*0070*/ 	.word	index@(_Z12sgemm_kerneliiiffPKfS0_Pf)
        /*0074*/ 	.word	0x00000000


	//----- nvinfo : EIATTR_MIN_STACK_SIZE
	.align		4
.L_29:
        /*0078*/ 	.byte	0x04, 0x12
        /*007a*/ 	.short	(.L_31 - .L_30)
	.align		4
.L_30:
        /*007c*/ 	.word	index@(_Z12sgemm_kerneliiiffPKfS0_Pf)
        /*0080*/ 	.word	0x00000000


	//----- nvinfo : EIATTR_MIN_STACK_SIZE
	.align		4
.L_31:
        /*0084*/ 	.byte	0x04, 0x12
        /*0086*/ 	.short	(.L_33 - .L_32)
	.align		4
.L_32:
        /*0088*/ 	.word	index@(_Z19checkEqualityKernelPfS_Pbi)
        /*008c*/ 	.word	0x00000000


	//----- nvinfo : EIATTR_MIN_STACK_SIZE
	.align		4
.L_33:
        /*0090*/ 	.byte	0x04, 0x12
        /*0092*/ 	.short	(.L_35 - .L_34)
	.align		4
.L_34:
        /*0094*/ 	.word	index@(_Z14cuConstArrInitPfii)
        /*0098*/ 	.word	0x00000000


	//----- nvinfo : EIATTR_MIN_STACK_SIZE
	.align		4
.L_35:
        /*009c*/ 	.byte	0x04, 0x12
        /*009e*/ 	.short	(.L_37 - .L_36)
	.align		4
.L_36:
        /*00a0*/ 	.word	index@(_Z13cuRandArrInitPfiii)
        /*00a4*/ 	.word	0x00000030


	//----- nvinfo : EIATTR_MIN_STACK_SIZE
	.align		4
.L_37:
        /*00a8*/ 	.byte	0x04, 0x12
        /*00aa*/ 	.short	(.L_39 - .L_38)
	.align		4
.L_38:
        /*00ac*/ 	.word	index@(_Z9cudaHellov)
        /*00b0*/ 	.word	0x00000000
.L_39:


//--------------------- .nv.compat                --------------------------
	.section	.nv.compat,"",@"SHT_CUDA_COMPAT_INFO"
	.align	4
        /*0000*/ 	.byte	0x02, 0x09, 0x00, 0x00, 0x02, 0x02, 0x01, 0x00, 0x02, 0x05, 0x05, 0x00, 0x03, 0x07, 0x01, 0x01
        /*0010*/ 	.byte	0x02, 0x03, 0x00, 0x00, 0x02, 0x06, 0x01, 0x00, 0x04, 0x0b, 0x08, 0x00, 0x01, 0x00, 0x00, 0x00
        /*0020*/ 	.byte	0x00, 0x00, 0x00, 0x00


//--------------------- .nv.info._Z12sgemm_kerneliiiffPKfS0_Pf --------------------------
	.section	.nv.info._Z12sgemm_kerneliiiffPKfS0_Pf,"",@"SHT_CUDA_INFO"
	.sectionflags	@""
	.align	4


	//----- nvinfo : EIATTR_CUDA_API_VERSION
	.align		4
        /*0000*/ 	.byte	0x04, 0x37
        /*0002*/ 	.short	(.L_41 - .L_40)
.L_40:
        /*0004*/ 	.word	0x00000082


	//----- nvinfo : EIATTR_KPARAM_INFO
	.align		4
.L_41:
        /*0008*/ 	.byte	0x04, 0x17
        /*000a*/ 	.short	(.L_43 - .L_42)
.L_42:
        /*000c*/ 	.word	0x00000000
        /*0010*/ 	.short	0x0007
        /*0012*/ 	.short	0x0028
        /*0014*/ 	.byte	0x00, 0xf5, 0x21, 0x00


	//----- nvinfo : EIATTR_KPARAM_INFO
	.align		4
.L_43:
        /*0018*/ 	.byte	0x04, 0x17
        /*001a*/ 	.short	(.L_45 - .L_44)
.L_44:
        /*001c*/ 	.word	0x00000000
        /*0020*/ 	.short	0x0006
        /*0022*/ 	.short	0x0020
        /*0024*/ 	.byte	0x00, 0xf5, 0x21, 0x00


	//----- nvinfo : EIATTR_KPARAM_INFO
	.align		4
.L_45:
        /*0028*/ 	.byte	0x04, 0x17
        /*002a*/ 	.short	(.L_47 - .L_46)
.L_46:
        /*002c*/ 	.word	0x00000000
        /*0030*/ 	.short	0x0005
        /*0032*/ 	.short	0x0018
        /*0034*/ 	.byte	0x00, 0xf5, 0x21, 0x00


	//----- nvinfo : EIATTR_KPARAM_INFO
	.align		4
.L_47:
        /*0038*/ 	.byte	0x04, 0x17
        /*003a*/ 	.short	(.L_49 - .L_48)
.L_48:
        /*003c*/ 	.word	0x00000000
        /*0040*/ 	.short	0x0004
        /*0042*/ 	.short	0x0010
        /*0044*/ 	.byte	0x00, 0xf0, 0x11, 0x00


	//----- nvinfo : EIATTR_KPARAM_INFO
	.align		4
.L_49:
        /*0048*/ 	.byte	0x04, 0x17
        /*004a*/ 	.short	(.L_51 - .L_50)
.L_50:
        /*004c*/ 	.word	0x00000000
        /*0050*/ 	.short	0x0003
        /*0052*/ 	.short	0x000c
        /*0054*/ 	.byte	0x00, 0xf0, 0x11, 0x00


	//----- nvinfo : EIATTR_KPARAM_INFO
	.align		4
.L_51:
        /*0058*/ 	.byte	0x04, 0x17
        /*005a*/ 	.short	(.L_53 - .L_52)
.L_52:
        /*005c*/ 	.word	0x00000000
        /*0060*/ 	.short	0x0002
        /*0062*/ 	.short	0x0008
        /*0064*/ 	.byte	0x00, 0xf0, 0x11, 0x00


	//----- nvinfo : EIATTR_KPARAM_INFO
	.align		4
.L_53:
        /*0068*/ 	.byte	0x04, 0x17
        /*006a*/ 	.short	(.L_55 - .L_54)
.L_54:
        /*006c*/ 	.word	0x00000000
        /*0070*/ 	.short	0x0001
        /*0072*/ 	.short	0x0004
        /*0074*/ 	.byte	0x00, 0xf0, 0x11, 0x00


	//----- nvinfo : EIATTR_KPARAM_INFO
	.align		4
.L_55:
        /*0078*/ 	.byte	0x04, 0x17
        /*007a*/ 	.short	(.L_57 - .L_56)
.L_56:
        /*007c*/ 	.word	0x00000000
        /*0080*/ 	.short	0x0000
        /*0082*/ 	.short	0x0000
        /*0084*/ 	.byte	0x00, 0xf0, 0x11, 0x00


	//----- nvinfo : EIATTR_SPARSE_MMA_MASK
	.align		4
.L_57:
        /*0088*/ 	.byte	0x03, 0x50
        /*008a*/ 	.short	0x0000


	//----- nvinfo : EIATTR_MAXREG_COUNT
	.align		4
        /*008c*/ 	.byte	0x03, 0x1b
        /*008e*/ 	.short	0x00ff


	//----- nvinfo : EIATTR_NUM_BARRIERS
	.align		4
        /*0090*/ 	.byte	0x02, 0x4c
        /*0092*/ 	.byte	0x01
	.zero		1


	//----- nvinfo : EIATTR_MERCURY_ISA_VERSION
	.align		4
        /*0094*/ 	.byte	0x03, 0x5f
        /*0096*/ 	.short	0x0101


	//----- nvinfo : EIATTR_VRC_CTA_INIT_COUNT
	.align		4
        /*0098*/ 	.byte	0x02, 0x4a
	.zero		1
	.zero		1


	//----- nvinfo : EIATTR_EXIT_INSTR_OFFSETS
	.align		4
        /*009c*/ 	.byte	0x04, 0x1c
        /*009e*/ 	.short	(.L_59 - .L_58)


	//   ....[0]....
.L_58:
        /*00a0*/ 	.word	0x000009c0


	//   ....[1]....
        /*00a4*/ 	.word	0x00000a60


	//----- nvinfo : EIATTR_CBANK_PARAM_SIZE
	.align		4
.L_59:
        /*00a8*/ 	.byte	0x03, 0x19
        /*00aa*/ 	.short	0x0030


	//----- nvinfo : EIATTR_PARAM_CBANK
	.align		4
        /*00ac*/ 	.byte	0x04, 0x0a
        /*00ae*/ 	.short	(.L_61 - .L_60)
	.align		4
.L_60:
        /*00b0*/ 	.word	index@(.nv.constant0._Z12sgemm_kerneliiiffPKfS0_Pf)
        /*00b4*/ 	.short	0x0380
        /*00b6*/ 	.short	0x0030


	//----- nvinfo : EIATTR_SW_WAR
	.align		4
.L_61:
        /*00b8*/ 	.byte	0x04, 0x36
        /*00ba*/ 	.short	(.L_63 - .L_62)
.L_62:
        /*00bc*/ 	.word	0x00000008
.L_63:


//--------------------- .nv.info._Z19checkEqualityKernelPfS_Pbi --------------------------
	.section	.nv.info._Z19checkEqualityKernelPfS_Pbi,"",@"SHT_CUDA_INFO"
	.sectionflags	@""
	.align	4


	//----- nvinfo : EIATTR_CUDA_API_VERSION
	.align		4
        /*0000*/ 	.byte	0x04, 0x37
        /*0002*/ 	.short	(.L_65 - .L_64)
.L_64:
        /*0004*/ 	.word	0x00000082


	//----- nvinfo : EIATTR_KPARAM_INFO
	.align		4
.L_65:
        /*0008*/ 	.byte	0x04, 0x17
        /*000a*/ 	.short	(.L_67 - .L_66)
.L_66:
        /*000c*/ 	.word	0x00000000
        /*0010*/ 	.short	0x0003
        /*0012*/ 	.short	0x0018
        /*0014*/ 	.byte	0x00, 0xf0, 0x11, 0x00


	//----- nvinfo : EIATTR_KPARAM_INFO
	.align		4
.L_67:
        /*0018*/ 	.byte	0x04, 0x17
        /*001a*/ 	.short	(.L_69 - .L_68)
.L_68:
        /*001c*/ 	.word	0x00000000
        /*0020*/ 	.short	0x0002
        /*0022*/ 	.short	0x0010
        /*0024*/ 	.byte	0x00, 0xf5, 0x21, 0x00


	//----- nvinfo : EIATTR_KPARAM_INFO
	.align		4
.L_69:
        /*0028*/ 	.byte	0x04, 0x17
        /*002a*/ 	.short	(.L_71 - .L_70)
.L_70:
        /*002c*/ 	.word	0x00000000
        /*0030*/ 	.short	0x0001
        /*0032*/ 	.short	0x0008
        /*0034*/ 	.byte	0x00, 0xf5, 0x21, 0x00


	//----- nvinfo : EIATTR_KPARAM_INFO
	.align		4
.L_71:
        /*0038*/ 	.byte	0x04, 0x17
        /*003a*/ 	.short	(.L_73 - .L_72)
.L_72:
        /*003c*/ 	.word	0x00000000
        /*0040*/ 	.short	0x0000
        /*0042*/ 	.short	0x0000
        /*0044*/ 	.byte	0x00, 0xf5, 0x21, 0x00


	//----- nvinfo : EIATTR_SPARSE_MMA_MASK
	.align		4
.L_73:
        /*0048*/ 	.byte	0x03, 0x50
        /*004a*/ 	.short	0x0000


	//----- nvinfo : EIATTR_MAXREG_COUNT
	.align		4
        /*004c*/ 	.byte	0x03, 0x1b
        /*004e*/ 	.short	0x00ff


	//----- nvinfo : EIATTR_MERCURY_ISA_VERSION
	.align		4
        /*0050*/ 	.byte	0x03, 0x5f
        /*0052*/ 	.short	0x0101


	//----- nvinfo : EIATTR_VRC_CTA_INIT_COUNT
	.align		4
        /*0054*/ 	.byte	0x02, 0x4a
	.zero		1
	.zero		1


	//----- nvinfo : EIATTR_EXIT_INSTR_OFFSETS
	.align		4
        /*0058*/ 	.byte	0x04, 0x1c
        /*005a*/ 	.short	(.L_75 - .L_74)


	//   ....[0]....
.L_74:
        /*005c*/ 	.word	0x00000070


	//   ....[1]....
        /*0060*/ 	.word	0x00000190


	//----- nvinfo : EIATTR_CBANK_PARAM_SIZE
	.align		4
.L_75:
        /*0064*/ 	.byte	0x03, 0x19
        /*0066*/ 	.short	0x001c


	//----- nvinfo : EIATTR_PARAM_CBANK
	.align		4
        /*0068*/ 	.byte	0x04, 0x0a
        /*006a*/ 	.short	(.L_77 - .L_76)
	.align		4
.L_76:
        /*006c*/ 	.word	index@(.nv.constant0._Z19checkEqualityKernelPfS_Pbi)
        /*0070*/ 	.short	0x0380
        /*0072*/ 	.short	0x001c


	//----- nvinfo : EIATTR_SW_WAR
	.align		4
.L_77:
        /*0074*/ 	.byte	0x04, 0x36
        /*0076*/ 	.short	(.L_79 - .L_78)
.L_78:
        /*0078*/ 	.word	0x00000008
.L_79:


//--------------------- .nv.info._Z14cuConstArrInitPfii --------------------------
	.section	.nv.info._Z14cuConstArrInitPfii,"",@"SHT_CUDA_INFO"
	.sectionflags	@""
	.align	4


	//----- nvinfo : EIATTR_CUDA_API_VERSION
	.align		4
        /*0000*/ 	.byte	0x04, 0x37
        /*0002*/ 	.short	(.L_81 - .L_80)
.L_80:
        /*0004*/ 	.word	0x00000082


	//----- nvinfo : EIATTR_KPARAM_INFO
	.align		4
.L_81:
        /*0008*/ 	.byte	0x04, 0x17
        /*000a*/ 	.short	(.L_83 - .L_82)
.L_82:
        /*000c*/ 	.word	0x00000000
        /*0010*/ 	.short	0x0002
        /*0012*/ 	.short	0x000c
        /*0014*/ 	.byte	0x00, 0xf0, 0x11, 0x00


	//----- nvinfo : EIATTR_KPARAM_INFO
	.align		4
.L_83:
        /*0018*/ 	.byte	0x04, 0x17
        /*001a*/ 	.short	(.L_85 - .L_84)
.L_84:
        /*001c*/ 	.word	0x00000000
        /*0020*/ 	.short	0x0001
        /*0022*/ 	.short	0x0008
        /*0024*/ 	.byte	0x00, 0xf0, 0x11, 0x00


	//----- nvinfo : EIATTR_KPARAM_INFO
	.align		4
.L_85:
        /*0028*/ 	.byte	0x04, 0x17
        /*002a*/ 	.short	(.L_87 - .L_86)
.L_86:
        /*002c*/ 	.word	0x00000000
        /*0030*/ 	.short	0x0000
        /*0032*/ 	.short	0x0000
        /*0034*/ 	.byte	0x00, 0xf5, 0x21, 0x00


	//----- nvinfo : EIATTR_SPARSE_MMA_MASK
	.align		4
.L_87:
        /*0038*/ 	.byte	0x03, 0x50
        /*003a*/ 	.short	0x0000


	//----- nvinfo : EIATTR_MAXREG_COUNT
	.align		4
        /*003c*/ 	.byte	0x03, 0x1b
        /*003e*/ 	.short	0x00ff


	//----- nvinfo : EIATTR_MERCURY_ISA_VERSION
	.align		4
        /*0040*/ 	.byte	0x03, 0x5f
        /*0042*/ 	.short	0x0101


	//----- nvinfo : EIATTR_VRC_CTA_INIT_COUNT
	.align		4
        /*0044*/ 	.byte	0x02, 0x4a
	.zero		1
	.zero		1


	//----- nvinfo : EIATTR_EXIT_INSTR_OFFSETS
	.align		4
        /*0048*/ 	.byte	0x04, 0x1c
        /*004a*/ 	.short	(.L_89 - .L_88)


	//   ....[0]....
.L_88:
        /*004c*/ 	.word	0x00000070


	//   ....[1]....
        /*0050*/ 	.word	0x000000e0


	//----- nvinfo : EIATTR_CBANK_PARAM_SIZE
	.align		4
.L_89:
        /*0054*/ 	.byte	0x03, 0x19
        /*0056*/ 	.short	0x0010


	//----- nvinfo : EIATTR_PARAM_CBANK
	.align		4
        /*0058*/ 	.byte	0x04, 0x0a
        /*005a*/ 	.short	(.L_91 - .L_90)
	.align		4
.L_90:
        /*005c*/ 	.word	index@(.nv.constant0._Z14cuConstArrInitPfii)
        /*0060*/ 	.short	0x0380
        /*0062*/ 	.short	0x0010


	//----- nvinfo : EIATTR_SW_WAR
	.align		4
.L_91:
        /*0064*/ 	.byte	0x04, 0x36
        /*0066*/ 	.short	(.L_93 - .L_92)
.L_92:
        /*0068*/ 	.word	0x00000008
.L_93:


//--------------------- .nv.info._Z13cuRandArrInitPfiii --------------------------
	.section	.nv.info._Z13cuRandArrInitPfiii,"",@"SHT_CUDA_INFO"
	.sectionflags	@""
	.align	4


	//----- nvinfo : EIATTR_CUDA_API_VERSION
	.align		4
        /*0000*/ 	.byte	0x04, 0x37
        /*0002*/ 	.short	(.L_95 - .L_94)
.L_94:
        /*0004*/ 	.word	0x00000082


	//----- nvinfo : EIATTR_KPARAM_INFO
	.align		4
.L_95:
        /*0008*/ 	.byte	0x04, 0x17
        /*000a*/ 	.short	(.L_97 - .L_96)
.L_96:
        /*000c*/ 	.word	0x00000000
        /*0010*/ 	.short	0x0003
        /*0012*/ 	.short	0x0010
        /*0014*/ 	.byte	0x00, 0xf0, 0x11, 0x00


	//----- nvinfo : EIATTR_KPARAM_INFO
	.align		4
.L_97:
        /*0018*/ 	.byte	0x04, 0x17
        /*001a*/ 	.short	(.L_99 - .L_98)
.L_98:
        /*001c*/ 	.word	0x00000000
        /*0020*/ 	.short	0x0002
        /*0022*/ 	.short	0x000c
        /*0024*/ 	.byte	0x00, 0xf0, 0x11, 0x00


	//----- nvinfo : EIATTR_KPARAM_INFO
	.align		4
.L_99:
        /*0028*/ 	.byte	0x04, 0x17
        /*002a*/ 	.short	(.L_101 - .L_100)
.L_100:
        /*002c*/ 	.word	0x00000000
        /*0030*/ 	.short	0x0001
        /*0032*/ 	.short	0x0008
        /*0034*/ 	.byte	0x00, 0xf0, 0x11, 0x00


	//----- nvinfo : EIATTR_KPARAM_INFO
	.align		4
.L_101:
        /*0038*/ 	.byte	0x04, 0x17
        /*003a*/ 	.short	(.L_103 - .L_102)
.L_102:
        /*003c*/ 	.word	0x00000000
        /*0040*/ 	.short	0x0000
        /*0042*/ 	.short	0x0000
        /*0044*/ 	.byte	0x00, 0xf5, 0x21, 0x00


	//----- nvinfo : EIATTR_SPARSE_MMA_MASK
	.align		4
.L_103:
        /*0048*/ 	.byte	0x03, 0x50
        /*004a*/ 	.short	0x0000


	//----- nvinfo : EIATTR_MAXREG_COUNT
	.align		4
        /*004c*/ 	.byte	0x03, 0x1b
        /*004e*/ 	.short	0x00ff


	//----- nvinfo : EIATTR_MERCURY_ISA_VERSION
	.align		4
        /*0050*/ 	.byte	0x03, 0x5f
        /*0052*/ 	.short	0x0101


	//----- nvinfo : EIATTR_VRC_CTA_INIT_COUNT
	.align		4
        /*0054*/ 	.byte	0x02, 0x4a
	.zero		1
	.zero		1


	//----- nvinfo : EIATTR_EXIT_INSTR_OFFSETS
	.align		4
        /*0058*/ 	.byte	0x04, 0x1c
        /*005a*/ 	.short	(.L_105 - .L_104)


	//   ....[0]....
.L_104:
        /*005c*/ 	.word	0x00000080


	//   ....[1]....
        /*0060*/ 	.word	0x00002800


	//----- nvinfo : EIATTR_CRS_STACK_SIZE
	.align		4
.L_105:
        /*0064*/ 	.byte	0x04, 0x1e
        /*0066*/ 	.short	(.L_107 - .L_106)
.L_106:
        /*0068*/ 	.word	0x00000000


	//----- nvinfo : EIATTR_CBANK_PARAM_SIZE
	.align		4
.L_107:
        /*006c*/ 	.byte	0x03, 0x19
        /*006e*/ 	.short	0x0014


	//----- nvinfo : EIATTR_PARAM_CBANK
	.align		4
        /*0070*/ 	.byte	0x04, 0x0a
        /*0072*/ 	.short	(.L_109 - .L_108)
	.align		4
.L_108:
        /*0074*/ 	.word	index@(.nv.constant0._Z13cuRandArrInitPfiii)
        /*0078*/ 	.short	0x0380
        /*007a*/ 	.short	0x0014


	//----- nvinfo : EIATTR_SW_WAR
	.align		4
.L_109:
        /*007c*/ 	.byte	0x04, 0x36
        /*007e*/ 	.short	(.L_111 - .L_110)
.L_110:
        /*0080*/ 	.word	0x00000008
.L_111:


//--------------------- .nv.info._Z9cudaHellov    --------------------------
	.section	.nv.info._Z9cudaHellov,"",@"SHT_CUDA_INFO"
	.sectionflags	@""
	.align	4


	//----- nvinfo : EIATTR_CUDA_API_VERSION
	.align		4
        /*0000*/ 	.byte	0x04, 0x37
        /*0002*/ 	.short	(.L_113 - .L_112)
.L_112:
        /*0004*/ 	.word	0x00000082


	//----- nvinfo : EIATTR_SPARSE_MMA_MASK
	.align		4
.L_113:
        /*0008*/ 	.byte	0x03, 0x50
        /*000a*/ 	.short	0x0000


	//----- nvinfo : EIATTR_MAXREG_COUNT
	.align		4
        /*000c*/ 	.byte	0x03, 0x1b
        /*000e*/ 	.short	0x00ff


	//----- nvinfo : EIATTR_EXTERNS
	.align		4
        /*0010*/ 	.byte	0x04, 0x0f
        /*0012*/ 	.short	(.L_115 - .L_114)


	//   ....[0]....
	.align		4
.L_114:
        /*0014*/ 	.word	index@(vprintf)


	//----- nvinfo : EIATTR_MERCURY_ISA_VERSION
	.align		4
.L_115:
        /*0018*/ 	.byte	0x03, 0x5f
        /*001a*/ 	.short	0x0101


	//----- nvinfo : EIATTR_VRC_CTA_INIT_COUNT
	.align		4
        /*001c*/ 	.byte	0x02, 0x4a
	.zero		1
	.zero		1


	//----- nvinfo : EIATTR_SYSCALL_OFFSETS
	.align		4
        /*0020*/ 	.byte	0x04, 0x46
        /*0022*/ 	.short	(.L_117 - .L_116)


	//   ....[0]....
.L_116:
        /*0024*/ 	.word	0x00000080


	//----- nvinfo : EIATTR_EXIT_INSTR_OFFSETS
	.align		4
.L_117:
        /*0028*/ 	.byte	0x04, 0x1c
        /*002a*/ 	.short	(.L_119 - .L_118)


	//   ....[0]....
.L_118:
        /*002c*/ 	.word	0x00000090


	//----- nvinfo : EIATTR_SW_WAR
	.align		4
.L_119:
        /*0030*/ 	.byte	0x04, 0x36
        /*0032*/ 	.short	(.L_121 - .L_120)
.L_120:
        /*0034*/ 	.word	0x00000008
.L_121:


//--------------------- .nv.callgraph             --------------------------
	.section	.nv.callgraph,"",@"SHT_CUDA_CALLGRAPH"
	.align	4
	.sectionentsize	8
	.align		4
        /*0000*/ 	.word	0x00000000
	.align		4
        /*0004*/ 	.word	0xffffffff
	.align		4
        /*0008*/ 	.word	index@(_Z9cudaHellov)
	.align		4
        /*000c*/ 	.word	index@(vprintf)
	.align		4
        /*0010*/ 	.word	0x00000000
	.align		4
        /*0014*/ 	.word	0xfffffffe
	.align		4
        /*0018*/ 	.word	0x00000000
	.align		4
        /*001c*/ 	.word	0xfffffffd
	.align		4
        /*0020*/ 	.word	0x00000000
	.align		4
        /*0024*/ 	.word	0xfffffffc


//--------------------- .nv.constant4             --------------------------
	.section	.nv.constant4,"a",@progbits
	.align	8
	.align		8
.nv.constant4:
        /*0000*/ 	.dword	precalc_xorwow_matrix
	.align		8
        /*0008*/ 	.dword	precalc_xorwow_offset_matrix
	.align		8
        /*0010*/ 	.dword	mrg32k3aM1
	.align		8
        /*0018*/ 	.dword	mrg32k3aM2
	.align		8
        /*0020*/ 	.dword	mrg32k3aM1SubSeq
	.align		8
        /*0028*/ 	.dword	mrg32k3aM2SubSeq
	.align		8
        /*0030*/ 	.dword	mrg32k3aM1Seq
	.align		8
        /*0038*/ 	.dword	mrg32k3aM2Seq
	.align		8
        /*0040*/ 	.dword	$str
	.align		8
        /*0048*/ 	.dword	vprintf


//--------------------- .nv.constant3             --------------------------
	.section	.nv.constant3,"a",@progbits
	.align	8
.nv.constant3:
	.type		__cr_lgamma_table,@object
	.size		__cr_lgamma_table,(.L_8 - __cr_lgamma_table)
__cr_lgamma_table:
        /*0000*/ 	.byte	0x00, 0x00, 0x00, 0x00, 0x00, 0x00, 0x00, 0x00, 0x00, 0x00, 0x00, 0x00, 0x00, 0x00, 0x00, 0x00
        /*0010*/ 	.byte	0xef, 0x39, 0xfa, 0xfe, 0x42, 0x2e, 0xe6, 0x3f, 0x02, 0x20, 0x2a, 0xfa, 0x0b, 0xab, 0xfc, 0x3f
        /*0020*/ 	.byte	0xf9, 0x2c, 0x92, 0x7c, 0xa7, 0x6c, 0x09, 0x40, 0xc9, 0x79, 0x44, 0x3c, 0x64, 0x26, 0x13, 0x40
        /*0030*/ 	.byte	0xca, 0x01, 0xcf, 0x3a, 0x27, 0x51, 0x1a, 0x40, 0x30, 0xcc, 0x2d, 0xf3, 0xe1, 0x0c, 0x21, 0x40
        /*0040*/ 	.byte	0x0d, 0xb7, 0xfc, 0x82, 0x8e, 0x35, 0x25, 0x40
.L_8:


//--------------------- .text._Z12sgemm_kerneliiiffPKfS0_Pf --------------------------
	.section	.text._Z12sgemm_kerneliiiffPKfS0_Pf,"ax",@progbits
	.align	128
        .global         _Z12sgemm_kerneliiiffPKfS0_Pf
        .type           _Z12sgemm_kerneliiiffPKfS0_Pf,@function
        .size           _Z12sgemm_kerneliiiffPKfS0_Pf,(.L_x_24 - _Z12sgemm_kerneliiiffPKfS0_Pf)
        .other          _Z12sgemm_kerneliiiffPKfS0_Pf,@"STO_CUDA_ENTRY STV_DEFAULT"
_Z12sgemm_kerneliiiffPKfS0_Pf:
.text._Z12sgemm_kerneliiiffPKfS0_Pf:
[----:B------:R-:W-:Y:S01]  /*0000*/  LDC R1, c[0x0][0x37c] ;  /* 0x0000df00ff017b82 */ /* 0x000fe20000000800 */
[----:B------:R-:W0:Y:S01]  /*0010*/  S2R R3, SR_CTAID.Y ;  /* 0x0000000000037919 */ /* 0x000e220000002600 */
[----:B------:R-:W1:Y:S01]  /*0020*/  LDCU UR8, c[0x0][0x388] ;  /* 0x00007100ff0877ac */ /* 0x000e620008000800 */
[----:B------:R-:W-:Y:S01]  /*0030*/  HFMA2 R12, -RZ, RZ, 0, 0 ;  /* 0x00000000ff0c7431 */ /* 0x000fe200000001ff */
[----:B------:R-:W0:Y:S01]  /*0040*/  S2R R0, SR_TID.Y ;  /* 0x0000000000007919 */ /* 0x000e220000002200 */
[----:B------:R-:W2:Y:S01]  /*0050*/  LDCU.64 UR12, c[0x0][0x358] ;  /* 0x00006b00ff0c77ac */ /* 0x000ea20008000a00 */
[----:B------:R-:W3:Y:S01]  /*0060*/  S2R R5, SR_CTAID.X ;  /* 0x0000000000057919 */ /* 0x000ee20000002500 */
[----:B------:R-:W3:Y:S01]  /*0070*/  S2R R2, SR_TID.X ;  /* 0x0000000000027919 */ /* 0x000ee20000002100 */
[----:B-1----:R-:W-:Y:S01]  /*0080*/  UISETP.GE.AND UP0, UPT, UR8, 0x1, UPT ;  /* 0x000000010800788c */ /* 0x002fe2000bf06270 */
[----:B0-----:R-:W-:Y:S01]  /*0090*/  LEA R3, R3, R0, 0x5 ;  /* 0x0000000003037211 */ /* 0x001fe200078e28ff */
[----:B---3--:R-:W-:-:S07]  /*00a0*/  IMAD R20, R5, 0x20, R2 ;  /* 0x0000002005147824 */ /* 0x008fce00078e0202 */
[----:B--2---:R-:W-:Y:S05]  /*00b0*/  BRA.U !UP0, `(.L_x_0) ;  /* 0x0000000908307547 */ /* 0x004fea000b800000 */
[----:B------:R-:W0:Y:S01]  /*00c0*/  S2UR UR6, SR_CgaCtaId ;  /* 0x00000000000679c3 */ /* 0x000e220000008800 */
[----:B------:R-:W-:Y:S01]  /*00d0*/  UMOV UR5, 0x400 ;  /* 0x0000040000057882 */ /* 0x000fe20000000000 */
[----:B------:R-:W-:Y:S01]  /*00e0*/  MOV R12, RZ ;  /* 0x000000ff000c7202 */ /* 0x000fe20000000f00 */
[----:B------:R-:W-:Y:S01]  /*00f0*/  UIADD3 UR4, UPT, UPT, UR5, 0x1000, URZ ;  /* 0x0000100005047890 */ /* 0x000fe2000fffe0ff */
[----:B------:R-:W1:Y:S03]  /*0100*/  LDCU UR9, c[0x0][0x388] ;  /* 0x00007100ff0977ac */ /* 0x000e660008000800 */
[----:B0-----:R-:W-:Y:S02]  /*0110*/  ULEA UR7, UR6, UR4, 0x18 ;  /* 0x0000000406077291 */ /* 0x001fe4000f8ec0ff */
[----:B------:R-:W-:Y:S02]  /*0120*/  ULEA UR6, UR6, UR5, 0x18 ;  /* 0x0000000506067291 */ /* 0x000fe4000f8ec0ff */
[----:B------:R-:W-:-:S02]  /*0130*/  UIADD3 UR4, UPT, UPT, UR8, 0x1f, URZ ;  /* 0x0000001f08047890 */ /* 0x000fc4000fffe0ff */
[----:B------:R-:W-:Y:S02]  /*0140*/  LEA R21, R2, UR7, 0x7 ;  /* 0x0000000702157c11 */ /* 0x000fe4000f8e38ff */
[----:B------:R-:W-:Y:S01]  /*0150*/  LEA R23, R0, UR6, 0x7 ;  /* 0x0000000600177c11 */ /* 0x000fe2000f8e38ff */
[----:B------:R-:W-:Y:S02]  /*0160*/  USHF.R.U32.HI UR5, URZ, 0x5, UR4 ;  /* 0x00000005ff057899 */ /* 0x000fe40008011604 */
[----:B------:R-:W-:Y:S01]  /*0170*/  VIADD R22, R21, 0x10 ;  /* 0x0000001015167836 */ /* 0x000fe20000000000 */
[----:B-1----:R-:W-:-:S09]  /*0180*/  UMOV UR4, URZ ;  /* 0x000000ff00047c82 */ /* 0x002fd20008000000 */
.L_x_6:
[----:B0-----:R-:W0:Y:S01]  /*0190*/  LDCU UR7, c[0x0][0x388] ;  /* 0x00007100ff0777ac */ /* 0x001e220008000800 */
[----:B------:R-:W-:-:S06]  /*01a0*/  USHF.L.U32 UR6, UR4, 0x5, URZ ;  /* 0x0000000504067899 */ /* 0x000fcc00080006ff */
[----:B------:R-:W-:Y:S01]  /*01b0*/  IADD3 R10, PT, PT, R0, UR6, RZ ;  /* 0x00000006000a7c10 */ /* 0x000fe2000fffe0ff */
[----:B------:R-:W-:Y:S01]  /*01c0*/  VIADD R8, R2, UR6 ;  /* 0x0000000602087c36 */ /* 0x000fe20008000000 */
[----:B------:R-:W-:Y:S02]  /*01d0*/  BAR.SYNC.DEFER_BLOCKING 0x0 ;  /* 0x0000000000007b1d */ /* 0x000fe40000010000 */
[----:B0-----:R-:W-:Y:S02]  /*01e0*/  ISETP.GE.AND P1, PT, R10, UR7, PT ;  /* 0x000000070a007c0c */ /* 0x001fe4000bf26270 */
[----:B------:R-:W-:-:S11]  /*01f0*/  ISETP.GE.AND P0, PT, R8, UR7, PT ;  /* 0x0000000708007c0c */ /* 0x000fd6000bf06270 */
[----:B------:R-:W0:Y:S02]  /*0200*/  @!P1 LDC R11, c[0x0][0x384] ;  /* 0x0000e100ff0b9b82 */ /* 0x000e240000000800 */
[----:B------:R-:W-:-:S06]  /*0210*/  @!P0 IMAD R9, R3, UR7, R8 ;  /* 0x0000000703098c24 */ /* 0x000fcc000f8e0208 */
[----:B-1-3--:R-:W1:Y:S08]  /*0220*/  @!P0 LDC.64 R6, c[0x0][0x398] ;  /* 0x0000e600ff068b82 */ /* 0x00ae700000000a00 */
[----:B--2---:R-:W2:Y:S01]  /*0230*/  @!P1 LDC.64 R4, c[0x0][0x3a0] ;  /* 0x0000e800ff049b82 */ /* 0x004ea20000000a00 */
[----:B0-----:R-:W-:Y:S02]  /*0240*/  @!P1 IMAD R11, R10, R11, R20 ;  /* 0x0000000b0a0b9224 */ /* 0x001fe400078e0214 */
[----:B-1----:R-:W-:-:S06]  /*0250*/  @!P0 IMAD.WIDE.U32 R6, R9, 0x4, R6 ;  /* 0x0000000409068825 */ /* 0x002fcc00078e0006 */
[----:B------:R-:W3:Y:S01]  /*0260*/  @!P0 LDG.E R6, desc[UR12][R6.64] ;  /* 0x0000000c06068981 */ /* 0x000ee2000c1e1900 */
[----:B--2---:R-:W-:-:S06]  /*0270*/  @!P1 IMAD.WIDE.U32 R4, R11, 0x4, R4 ;  /* 0x000000040b049825 */ /* 0x004fcc00078e0004 */
[----:B------:R-:W2:Y:S01]  /*0280*/  @!P1 LDG.E R4, desc[UR12][R4.64] ;  /* 0x0000000c04049981 */ /* 0x000ea2000c1e1900 */
[----:B------:R-:W-:Y:S01]  /*0290*/  @!P0 LEA R9, R2, R23, 0x2 ;  /* 0x0000001702098211 */ /* 0x000fe200078e10ff */
[----:B------:R-:W-:Y:S01]  /*02a0*/  @!P1 IMAD R11, R0, 0x4, R21 ;  /* 0x00000004000b9824 */ /* 0x000fe200078e0215 */
[----:B------:R-:W-:Y:S02]  /*02b0*/  UISETP.GE.AND UP1, UPT, UR6, UR7, UPT ;  /* 0x000000070600728c */ /* 0x000fe4000bf26270 */
[----:B------:R-:W-:-:S04]  /*02c0*/  UIADD3 UR4, UPT, UPT, UR4, 0x1, URZ ;  /* 0x0000000104047890 */ /* 0x000fc8000fffe0ff */
[----:B------:R-:W-:Y:S01]  /*02d0*/  UISETP.NE.AND UP0, UPT, UR4, UR5, UPT ;  /* 0x000000050400728c */ /* 0x000fe2000bf05270 */
[----:B---3--:R0:W-:Y:S04]  /*02e0*/  @!P0 STS [R9], R6 ;  /* 0x0000000609008388 */ /* 0x0081e80000000800 */
[----:B--2---:R0:W-:Y:S01]  /*02f0*/  @!P1 STS [R11], R4 ;  /* 0x000000040b009388 */ /* 0x0041e20000000800 */
[----:B------:R-:W-:Y:S06]  /*0300*/  BAR.SYNC.DEFER_BLOCKING 0x0 ;  /* 0x0000000000007b1d */ /* 0x000fec0000010000 */
[----:B----4-:R-:W-:Y:S05]  /*0310*/  BRA.U UP1, `(.L_x_1) ;  /* 0x00000005018c7547 */ /* 0x010fea000b800000 */
[----:B------:R-:W-:Y:S01]  /*0320*/  UISETP.LT.AND UP1, UPT, UR9, 0x20, UPT ;  /* 0x000000200900788c */ /* 0x000fe2000bf21270 */
[----:B------:R-:W-:-:S03]  /*0330*/  MOV R14, RZ ;  /* 0x000000ff000e7202 */ /* 0x000fc60000000f00 */
[----:B------:R-:W-:-:S04]  /*0340*/  USEL UR6, UR9, 0x20, UP1 ;  /* 0x0000002009067887 */ /* 0x000fc80008800000 */
[----:B------:R-:W-:-:S04]  /*0350*/  UISETP.LT.AND UP1, UPT, UR6, 0x1, UPT ;  /* 0x000000010600788c */ /* 0x000fc8000bf21270 */
[----:B------:R-:W-:Y:S02]  /*0360*/  USEL UR6, UR6, 0x1, !UP1 ;  /* 0x0000000106067887 */ /* 0x000fe4000c800000 */
[----:B------:R-:W-:Y:S02]  /*0370*/  UISETP.GE.AND UP1, UPT, UR9, 0x8, UPT ;  /* 0x000000080900788c */ /* 0x000fe4000bf26270 */
[----:B------:R-:W-:Y:S02]  /*0380*/  ULOP3.LUT UR11, UR6, 0x3, URZ, 0xc0, !UPT ;  /* 0x00000003060b7892 */ /* 0x000fe4000f8ec0ff */
[----:B------:R-:W-:-:S05]  /*0390*/  ULOP3.LUT UR14, UR6, 0x7, URZ, 0xc0, !UPT ;  /* 0x00000007060e7892 */ /* 0x000fca000f8ec0ff */
[----:B------:R-:W-:Y:S07]  /*03a0*/  BRA.U !UP1, `(.L_x_2) ;  /* 0x0000000109a87547 */ /* 0x000fee000b800000 */
[----:B------:R-:W1:Y:S01]  /*03b0*/  S2UR UR8, SR_CgaCtaId ;  /* 0x00000000000879c3 */ /* 0x000e620000008800 */
[----:B------:R-:W-:Y:S01]  /*03c0*/  UMOV UR7, 0x400 ;  /* 0x0000040000077882 */ /* 0x000fe20000000000 */
[----:B------:R-:W-:Y:S01]  /*03d0*/  IMAD.MOV.U32 R25, RZ, RZ, R22 ;  /* 0x000000ffff197224 */ /* 0x000fe200078e0016 */
[----:B-1----:R-:W-:Y:S02]  /*03e0*/  ULEA UR7, UR8, UR7, 0x18 ;  /* 0x0000000708077291 */ /* 0x002fe4000f8ec0ff */
[----:B------:R-:W-:-:S04]  /*03f0*/  ULOP3.LUT UR8, UR6, 0x38, URZ, 0xc0, !UPT ;  /* 0x0000003806087892 */ /* 0x000fc8000f8ec0ff */
[----:B------:R-:W-:Y:S01]  /*0400*/  LEA R23, R0, UR7, 0x7 ;  /* 0x0000000700177c11 */ /* 0x000fe2000f8e38ff */
[----:B------:R-:W-:-:S03]  /*0410*/  UIADD3 UR10, UPT, UPT, -UR8, URZ, URZ ;  /* 0x000000ff080a7290 */ /* 0x000fc6000fffe1ff */
[----:B------:R-:W-:-:S09]  /*0420*/  IADD3 R24, PT, PT, R23, 0x10, RZ ;  /* 0x0000001017187810 */ /* 0x000fd20007ffe0ff */
.L_x_3:
[----:B01----:R-:W-:Y:S01]  /*0430*/  LDS.128 R4, [R24+-0x10] ;  /* 0xfffff00018047984 */ /* 0x003fe20000000c00 */
[----:B--2---:R-:W-:Y:S01]  /*0440*/  I2FP.F32.S32 R13, R12 ;  /* 0x0000000c000d7245 */ /* 0x004fe20000201400 */
[----:B------:R-:W-:Y:S02]  /*0450*/  UIADD3 UR10, UPT, UPT, UR10, 0x8, URZ ;  /* 0x000000080a0a7890 */ /* 0x000fe4000fffe0ff */
[----:B------:R-:W0:Y:S02]  /*0460*/  LDS.128 R8, [R25+-0x10] ;  /* 0xfffff00019087984 */ /* 0x000e240000000c00 */
[----:B------:R-:W-:Y:S02]  /*0470*/  UISETP.NE.AND UP1, UPT, UR10, URZ, UPT ;  /* 0x000000ff0a00728c */ /* 0x000fe4000bf25270 */
[----:B------:R1:W-:Y:S02]  /*0480*/  LDS.128 R16, [R25] ;  /* 0x0000000019107984 */ /* 0x0003e40000000c00 */
[----:B-1----:R-:W-:Y:S01]  /*0490*/  IADD3 R25, PT, PT, R25, 0x20, RZ ;  /* 0x0000002019197810 */ /* 0x002fe20007ffe0ff */
[----:B0-----:R-:W-:-:S02]  /*04a0*/  FFMA R4, R4, R8, R13 ;  /* 0x0000000804047223 */ /* 0x001fc4000000000d */
[----:B------:R0:W1:Y:S04]  /*04b0*/  LDS.128 R12, [R24] ;  /* 0x00000000180c7984 */ /* 0x0000680000000c00 */
[----:B------:R-:W2:Y:S01]  /*04c0*/  F2I.TRUNC.NTZ R4, R4 ;  /* 0x0000000400047305 */ /* 0x000ea2000020f100 */
[----:B0-----:R-:W-:Y:S01]  /*04d0*/  VIADD R24, R24, 0x20 ;  /* 0x0000002018187836 */ /* 0x001fe20000000000 */
[----:B--2---:R-:W-:-:S05]  /*04e0*/  I2FP.F32.S32 R8, R4 ;  /* 0x0000000400087245 */ /* 0x004fca0000201400 */
[----:B------:R-:W-:-:S06]  /*04f0*/  FFMA R5, R5, R9, R8 ;  /* 0x0000000905057223 */ /* 0x000fcc0000000008 */
[----:B------:R-:W0:Y:S02]  /*0500*/  F2I.TRUNC.NTZ R5, R5 ;  /* 0x0000000500057305 */ /* 0x000e24000020f100 */
[----:B0-----:R-:W-:-:S05]  /*0510*/  I2FP.F32.S32 R9, R5 ;  /* 0x0000000500097245 */ /* 0x001fca0000201400 */
[----:B------:R-:W-:-:S06]  /*0520*/  FFMA R6, R6, R10, R9 ;  /* 0x0000000a06067223 */ /* 0x000fcc0000000009 */
[----:B------:R-:W0:Y:S02]  /*0530*/  F2I.TRUNC.NTZ R6, R6 ;  /* 0x0000000600067305 */ /* 0x000e24000020f100 */
[----:B0-----:R-:W-:-:S05]  /*0540*/  I2FP.F32.S32 R8, R6 ;  /* 0x0000000600087245 */ /* 0x001fca0000201400 */
[----:B------:R-:W-:-:S06]  /*0550*/  FFMA R7, R7, R11, R8 ;  /* 0x0000000b07077223 */ /* 0x000fcc0000000008 */
[----:B------:R-:W0:Y:S02]  /*0560*/  F2I.TRUNC.NTZ R7, R7 ;  /* 0x0000000700077305 */ /* 0x000e24000020f100 */
[----:B0-----:R-:W-:-:S05]  /*0570*/  I2FP.F32.S32 R9, R7 ;  /* 0x0000000700097245 */ /* 0x001fca0000201400 */
[----:B-1----:R-:W-:-:S06]  /*0580*/  FFMA R9, R12, R16, R9 ;  /* 0x000000100c097223 */ /* 0x002fcc0000000009 */
        /* <DEDUP_REMOVED lines=8> */
[----:B------:R-:W-:-:S04]  /*0610*/  FFMA R6, R15, R19, R6 ;  /* 0x000000130f067223 */ /* 0x000fc80000000006 */
[----:B------:R1:W2:Y:S01]  /*0620*/  F2I.TRUNC.NTZ R12, R6 ;  /* 0x00000006000c7305 */ /* 0x0002a2000020f100 */
[----:B------:R-:W-:Y:S05]  /*0630*/  BRA.U UP1, `(.L_x_3) ;  /* 0xfffffffd017c7547 */ /* 0x000fea000b83ffff */
[----:B------:R-:W-:-:S07]  /*0640*/  IMAD.U32 R14, RZ, RZ, UR8 ;  /* 0x00000008ff0e7e24 */ /* 0x000fce000f8e00ff */
.L_x_2:
[----:B------:R-:W-:-:S09]  /*0650*/  UISETP.NE.AND UP1, UPT, UR14, URZ, UPT ;  /* 0x000000ff0e00728c */ /* 0x000fd2000bf25270 */
[----:B------:R-:W-:Y:S05]  /*0660*/  BRA.U !UP1, `(.L_x_1) ;  /* 0x0000000109b87547 */ /* 0x000fea000b800000 */
[----:B------:R-:W-:Y:S02]  /*0670*/  UISETP.GE.U32.AND UP1, UPT, UR14, 0x4, UPT ;  /* 0x000000040e00788c */ /* 0x000fe4000bf26070 */
[----:B------:R-:W-:-:S07]  /*0680*/  UISETP.NE.AND UP2, UPT, UR11, URZ, UPT ;  /* 0x000000ff0b00728c */ /* 0x000fce000bf45270 */
[----:B------:R-:W-:Y:S05]  /*0690*/  BRA.U !UP1, `(.L_x_4) ;  /* 0x00000001094c7547 */ /* 0x000fea000b800000 */
[C---:B------:R-:W-:Y:S01]  /*06a0*/  LEA R13, R14.reuse, R23, 0x2 ;  /* 0x000000170e0d7211 */ /* 0x040fe200078e10ff */
[C---:B------:R-:W-:Y:S01]  /*06b0*/  IMAD R15, R14.reuse, 0x4, R21 ;  /* 0x000000040e0f7824 */ /* 0x040fe200078e0215 */
[----:B0-2---:R-:W-:Y:S02]  /*06c0*/  I2FP.F32.S32 R9, R12 ;  /* 0x0000000c00097245 */ /* 0x005fe40000201400 */
[----:B------:R-:W-:Y:S01]  /*06d0*/  IADD3 R14, PT, PT, R14, 0x4, RZ ;  /* 0x000000040e0e7810 */ /* 0x000fe20007ffe0ff */
[----:B------:R-:W-:Y:S04]  /*06e0*/  LDS.64 R4, [R13] ;  /* 0x000000000d047984 */ /* 0x000fe80000000a00 */
[----:B-1----:R-:W0:Y:S04]  /*06f0*/  LDS.64 R6, [R15] ;  /* 0x000000000f067984 */ /* 0x002e280000000a00 */
[----:B------:R-:W-:Y:S01]  /*0700*/  LDS.64 R10, [R15+0x8] ;  /* 0x000008000f0a7984 */ /* 0x000fe20000000a00 */
[----:B0-----:R-:W-:-:S03]  /*0710*/  FFMA R4, R4, R6, R9 ;  /* 0x0000000604047223 */ /* 0x001fc60000000009 */
[----:B------:R-:W0:Y:S03]  /*0720*/  LDS.64 R8, [R13+0x8] ;  /* 0x000008000d087984 */ /* 0x000e260000000a00 */
[----:B------:R-:W1:Y:S02]  /*0730*/  F2I.TRUNC.NTZ R4, R4 ;  /* 0x0000000400047305 */ /* 0x000e64000020f100 */
[----:B-1----:R-:W-:-:S05]  /*0740*/  I2FP.F32.S32 R6, R4 ;  /* 0x0000000400067245 */ /* 0x002fca0000201400 */
[----:B------:R-:W-:-:S06]  /*0750*/  FFMA R5, R5, R7, R6 ;  /* 0x0000000705057223 */ /* 0x000fcc0000000006 */
[----:B------:R-:W1:Y:S02]  /*0760*/  F2I.TRUNC.NTZ R5, R5 ;  /* 0x0000000500057305 */ /* 0x000e64000020f100 */
[----:B-1----:R-:W-:-:S05]  /*0770*/  I2FP.F32.S32 R7, R5 ;  /* 0x0000000500077245 */ /* 0x002fca0000201400 */
[----:B0-----:R-:W-:-:S06]  /*0780*/  FFMA R7, R8, R10, R7 ;  /* 0x0000000a08077223 */ /* 0x001fcc0000000007 */
[----:B------:R-:W0:Y:S02]  /*0790*/  F2I.TRUNC.NTZ R7, R7 ;  /* 0x0000000700077305 */ /* 0x000e24000020f100 */
[----:B0-----:R-:W-:-:S05]  /*07a0*/  I2FP.F32.S32 R6, R7 ;  /* 0x0000000700067245 */ /* 0x001fca0000201400 */
[----:B------:R-:W-:-:S04]  /*07b0*/  FFMA R6, R9, R11, R6 ;  /* 0x0000000b09067223 */ /* 0x000fc80000000006 */
[----:B------:R3:W4:Y:S03]  /*07c0*/  F2I.TRUNC.NTZ R12, R6 ;  /* 0x00000006000c7305 */ /* 0x000726000020f100 */
.L_x_4:
[----:B------:R-:W-:Y:S05]  /*07d0*/  BRA.U !UP2, `(.L_x_1) ;  /* 0x000000010a5c7547 */ /* 0x000fea000b800000 */
[----:B------:R-:W-:Y:S02]  /*07e0*/  UISETP.NE.AND UP1, UPT, UR11, 0x1, UPT ;  /* 0x000000010b00788c */ /* 0x000fe4000bf25270 */
[----:B------:R-:W-:-:S04]  /*07f0*/  ULOP3.LUT UR6, UR6, 0x1, URZ, 0xc0, !UPT ;  /* 0x0000000106067892 */ /* 0x000fc8000f8ec0ff */
[----:B------:R-:W-:-:S03]  /*0800*/  UISETP.NE.U32.AND UP2, UPT, UR6, 0x1, UPT ;  /* 0x000000010600788c */ /* 0x000fc6000bf45070 */
[----:B------:R-:W-:Y:S08]  /*0810*/  BRA.U !UP1, `(.L_x_5) ;  /* 0x00000001092c7547 */ /* 0x000ff0000b800000 */
[C---:B0-----:R-:W-:Y:S01]  /*0820*/  IMAD R4, R14.reuse, 0x4, R23 ;  /* 0x000000040e047824 */ /* 0x041fe200078e0217 */
[C---:B-1-3--:R-:W-:Y:S01]  /*0830*/  LEA R6, R14.reuse, R21, 0x2 ;  /* 0x000000150e067211 */ /* 0x04afe200078e10ff */
[----:B------:R-:W-:Y:S01]  /*0840*/  VIADD R14, R14, 0x2 ;  /* 0x000000020e0e7836 */ /* 0x000fe20000000000 */
[----:B--2-4-:R-:W-:-:S03]  /*0850*/  I2FP.F32.S32 R9, R12 ;  /* 0x0000000c00097245 */ /* 0x014fc60000201400 */
[----:B------:R-:W-:Y:S04]  /*0860*/  LDS.64 R4, [R4] ;  /* 0x0000000004047984 */ /* 0x000fe80000000a00 */
[----:B------:R-:W0:Y:S02]  /*0870*/  LDS.64 R6, [R6] ;  /* 0x0000000006067984 */ /* 0x000e240000000a00 */
[----:B0-----:R-:W-:-:S06]  /*0880*/  FFMA R9, R4, R6, R9 ;  /* 0x0000000604097223 */ /* 0x001fcc0000000009 */
[----:B------:R-:W0:Y:S02]  /*0890*/  F2I.TRUNC.NTZ R9, R9 ;  /* 0x0000000900097305 */ /* 0x000e24000020f100 */
[----:B0-----:R-:W-:-:S05]  /*08a0*/  I2FP.F32.S32 R8, R9 ;  /* 0x0000000900087245 */ /* 0x001fca0000201400 */
[----:B------:R-:W-:-:S04]  /*08b0*/  FFMA R5, R5, R7, R8 ;  /* 0x0000000705057223 */ /* 0x000fc80000000008 */
[----:B------:R0:W1:Y:S03]  /*08c0*/  F2I.TRUNC.NTZ R12, R5 ;  /* 0x00000005000c7305 */ /* 0x000066000020f100 */
.L_x_5:
[----:B------:R-:W-:Y:S05]  /*08d0*/  BRA.U UP2, `(.L_x_1) ;  /* 0x00000001021c7547 */ /* 0x000fea000b800000 */
[C---:B0-----:R-:W-:Y:S01]  /*08e0*/  LEA R4, R14.reuse, R23, 0x2 ;  /* 0x000000170e047211 */ /* 0x041fe200078e10ff */
[----:B------:R-:W-:Y:S01]  /*08f0*/  IMAD R14, R14, 0x4, R21 ;  /* 0x000000040e0e7824 */ /* 0x000fe200078e0215 */
[----:B-12-4-:R-:W-:-:S04]  /*0900*/  I2FP.F32.S32 R7, R12 ;  /* 0x0000000c00077245 */ /* 0x016fc80000201400 */
[----:B------:R-:W-:Y:S04]  /*0910*/  LDS R4, [R4] ;  /* 0x0000000004047984 */ /* 0x000fe80000000800 */
[----:B------:R-:W0:Y:S02]  /*0920*/  LDS R5, [R14] ;  /* 0x000000000e057984 */ /* 0x000e240000000800 */
[----:B0-----:R-:W-:-:S04]  /*0930*/  FFMA R5, R4, R5, R7 ;  /* 0x0000000504057223 */ /* 0x001fc80000000007 */
[----:B------:R0:W1:Y:S03]  /*0940*/  F2I.TRUNC.NTZ R12, R5 ;  /* 0x00000005000c7305 */ /* 0x000066000020f100 */
.L_x_1:
[----:B------:R-:W-:Y:S01]  /*0950*/  UIADD3 UR9, UPT, UPT, UR9, -0x20, URZ ;  /* 0xffffffe009097890 */ /* 0x000fe2000fffe0ff */
[----:B------:R-:W-:Y:S11]  /*0960*/  BRA.U UP0, `(.L_x_6) ;  /* 0xfffffff900087547 */ /* 0x000ff6000b83ffff */
[----:B-12-4-:R-:W-:-:S07]  /*0970*/  I2FP.F32.S32 R12, R12 ;  /* 0x0000000c000c7245 */ /* 0x016fce0000201400 */
.L_x_0:
[----:B------:R-:W1:Y:S01]  /*0980*/  LDCU.64 UR4, c[0x0][0x380] ;  /* 0x00007000ff0477ac */ /* 0x000e620008000a00 */
[----:B------:R-:W-:Y:S01]  /*0990*/  BAR.SYNC.DEFER_BLOCKING 0x0 ;  /* 0x0000000000007b1d */ /* 0x000fe20000010000 */
[----:B-1----:R-:W-:-:S04]  /*09a0*/  ISETP.GE.U32.AND P0, PT, R20, UR5, PT ;  /* 0x0000000514007c0c */ /* 0x002fc8000bf06070 */
[----:B------:R-:W-:-:S13]  /*09b0*/  ISETP.GE.U32.OR P0, PT, R3, UR4, P0 ;  /* 0x0000000403007c0c */ /* 0x000fda0008706470 */
[----:B------:R-:W-:Y:S05]  /*09c0*/  @P0 EXIT ;  /* 0x000000000000094d */ /* 0x000fea0003800000 */
[----:B0-----:R-:W0:Y:S01]  /*09d0*/  LDC.64 R4, c[0x0][0x3a8] ;  /* 0x0000ea00ff047b82 */ /* 0x001e220000000a00 */
[----:B------:R-:W-:Y:S01]  /*09e0*/  IMAD R3, R3, UR5, R20 ;  /* 0x0000000503037c24 */ /* 0x000fe2000f8e0214 */
[----:B------:R-:W1:Y:S01]  /*09f0*/  LDCU UR4, c[0x0][0x390] ;  /* 0x00007200ff0477ac */ /* 0x000e620008000800 */
[----:B------:R-:W2:Y:S02]  /*0a00*/  LDCU UR6, c[0x0][0x38c] ;  /* 0x00007180ff0677ac */ /* 0x000ea40008000800 */
[----:B0-----:R-:W-:-:S05]  /*0a10*/  IMAD.WIDE.U32 R2, R3, 0x4, R4 ;  /* 0x0000000403027825 */ /* 0x001fca00078e0004 */
[----:B------:R-:W1:Y:S02]  /*0a20*/  LDG.E R0, desc[UR12][R2.64] ;  /* 0x0000000c02007981 */ /* 0x000e64000c1e1900 */
[----:B-1----:R-:W-:-:S04]  /*0a30*/  FMUL R5, R0, UR4 ;  /* 0x0000000400057c20 */ /* 0x002fc80008400000 */
[----:B--2---:R-:W-:-:S05]  /*0a40*/  FFMA R5, R12, UR6, R5 ;  /* 0x000000060c057c23 */ /* 0x004fca0008000005 */
[----:B------:R-:W-:Y:S01]  /*0a50*/  STG.E desc[UR12][R2.64], R5 ;  /* 0x0000000502007986 */ /* 0x000fe2000c10190c */
[----:B------:R-:W-:Y:S05]  /*0a60*/  EXIT ;  /* 0x000000000000794d */ /* 0x000fea0003800000 */
.L_x_7:
[----:B------:R-:W-:-:S00]  /*0a70*/  BRA `(.L_x_7) ;  /* 0xfffffffc00fc7947 */ /* 0x000fc0000383ffff */
[----:B------:R-:W-:-:S00]  /*0a80*/  NOP ;  /* 0x0000000000007918 */ /* 0x000fc00000000000 */
[----:B------:R-:W-:-:S00]  /*0a90*/  NOP ;  /* 0x0000000000007918 */ /* 0x000fc00000000000 */
[----:B------:R-:W-:-:S00]  /*0aa0*/  NOP ;  /* 0x0000000000007918 */ /* 0x000fc00000000000 */
[----:B------:R-:W-:-:S00]  /*0ab0*/  NOP ;  /* 0x0000000000007918 */ /* 0x000fc00000000000 */
[----:B------:R-:W-:-:S00]  /*0ac0*/  NOP ;  /* 0x0000000000007918 */ /* 0x000fc00000000000 */
[----:B------:R-:W-:-:S00]  /*0ad0*/  NOP ;  /* 0x0000000000007918 */ /* 0x000fc00000000000 */
[----:B------:R-:W-:-:S00]  /*0ae0*/  NOP ;  /* 0x0000000000007918 */ /* 0x000fc00000000000 */
[----:B------:R-:W-:-:S00]  /*0af0*/  NOP ;  /* 0x0000000000007918 */ /* 0x000fc00000000000 */
.L_x_24:


//--------------------- .text._Z19checkEqualityKernelPfS_Pbi --------------------------
	.section	.text._Z19checkEqualityKernelPfS_Pbi,"ax",@progbits
	.align	128
        .global         _Z19checkEqualityKernelPfS_Pbi
        .type           _Z19checkEqualityKernelPfS_Pbi,@function
        .size           _Z19checkEqualityKernelPfS_Pbi,(.L_x_25 - _Z19checkEqualityKernelPfS_Pbi)
        .other          _Z19checkEqualityKernelPfS_Pbi,@"STO_CUDA_ENTRY STV_DEFAULT"
_Z19checkEqualityKernelPfS_Pbi:
.text._Z19checkEqualityKernelPfS_Pbi:
[----:B------:R-:W-:Y:S01]  /*0000*/  LDC R1, c[0x0][0x37c] ;  /* 0x0000df00ff017b82 */ /* 0x000fe20000000800 */
[----:B------:R-:W0:Y:S07]  /*0010*/  S2R R0, SR_TID.X ;  /* 0x0000000000007919 */ /* 0x000e2e0000002100 */
[----:B------:R-:W0:Y:S01]  /*0020*/  S2UR UR4, SR_CTAID.X ;  /* 0x00000000000479c3 */ /* 0x000e220000002500 */
[----:B------:R-:W1:Y:S07]  /*0030*/  LDCU UR5, c[0x0][0x398] ;  /* 0x00007300ff0577ac */ /* 0x000e6e0008000800 */
[----:B------:R-:W0:Y:S02]  /*0040*/  LDC R9, c[0x0][0x360] ;  /* 0x0000d800ff097b82 */ /* 0x000e240000000800 */
[----:B0-----:R-:W-:-:S05]  /*0050*/  IMAD R9, R9, UR4, R0 ;  /* 0x0000000409097c24 */ /* 0x001fca000f8e0200 */
[----:B-1----:R-:W-:-:S13]  /*0060*/  ISETP.GE.AND P0, PT, R9, UR5, PT ;  /* 0x0000000509007c0c */ /* 0x002fda000bf06270 */
[----:B------:R-:W-:Y:S05]  /*0070*/  @P0 EXIT ;  /* 0x000000000000094d */ /* 0x000fea0003800000 */
[----:B------:R-:W0:Y:S01]  /*0080*/  LDC.64 R2, c[0x0][0x380] ;  /* 0x0000e000ff027b82 */ /* 0x000e220000000a00 */
[----:B------:R-:W1:Y:S01]  /*0090*/  LDCU.64 UR4, c[0x0][0x358] ;  /* 0x00006b00ff0477ac */ /* 0x000e620008000a00 */
[----:B------:R-:W2:Y:S06]  /*00a0*/  LDCU.64 UR8, c[0x0][0x390] ;  /* 0x00007200ff0877ac */ /* 0x000eac0008000a00 */
[----:B------:R-:W3:Y:S01]  /*00b0*/  LDC.64 R4, c[0x0][0x388] ;  /* 0x0000e200ff047b82 */ /* 0x000ee20000000a00 */
[----:B0-----:R-:W-:-:S06]  /*00c0*/  IMAD.WIDE R2, R9, 0x4, R2 ;  /* 0x0000000409027825 */ /* 0x001fcc00078e0202 */
[----:B-1----:R-:W4:Y:S01]  /*00d0*/  LDG.E R2, desc[UR4][R2.64] ;  /* 0x0000000402027981 */ /* 0x002f22000c1e1900 */
[----:B---3--:R-:W-:-:S06]  /*00e0*/  IMAD.WIDE R4, R9, 0x4, R4 ;  /* 0x0000000409047825 */ /* 0x008fcc00078e0204 */
[----:B------:R-:W4:Y:S01]  /*00f0*/  LDG.E R5, desc[UR4][R4.64] ;  /* 0x0000000404057981 */ /* 0x000f22000c1e1900 */
[----:B------:R-:W-:Y:S01]  /*0100*/  UMOV UR6, 0xa0b5ed8d ;  /* 0xa0b5ed8d00067882 */ /* 0x000fe20000000000 */
[----:B------:R-:W-:Y:S01]  /*0110*/  UMOV UR7, 0x3eb0c6f7 ;  /* 0x3eb0c6f700077882 */ /* 0x000fe20000000000 */
[----:B----4-:R-:W-:-:S04]  /*0120*/  FADD R0, R2, -R5 ;  /* 0x8000000502007221 */ /* 0x010fc80000000000 */
[----:B------:R-:W0:Y:S02]  /*0130*/  F2F.F64.F32 R6, |R0| ;  /* 0x4000000000067310 */ /* 0x000e240000201800 */
[----:B0-----:R-:W-:Y:S01]  /*0140*/  DSETP.GEU.AND P0, PT, R6, UR6, PT ;  /* 0x0000000606007e2a */ /* 0x001fe2000bf0e000 */
[----:B--2---:R-:W-:-:S04]  /*0150*/  IADD3 R6, P1, PT, R9, UR8, RZ ;  /* 0x0000000809067c10 */ /* 0x004fc8000ff3e0ff */
[----:B------:R-:W-:Y:S02]  /*0160*/  LEA.HI.X.SX32 R7, R9, UR9, 0x1, P1 ;  /* 0x0000000909077c11 */ /* 0x000fe400088f0eff */
[----:B------:R-:W-:-:S05]  /*0170*/  SEL R9, RZ, 0x1, P0 ;  /* 0x00000001ff097807 */ /* 0x000fca0000000000 */
[----:B------:R-:W-:Y:S01]  /*0180*/  STG.E.U8 desc[UR4][R6.64], R9 ;  /* 0x0000000906007986 */ /* 0x000fe2000c101104 */
[----:B------:R-:W-:Y:S05]  /*0190*/  EXIT ;  /* 0x000000000000794d */ /* 0x000fea0003800000 */
.L_x_8:
        /* <DEDUP_REMOVED lines=14> */
.L_x_25:


//--------------------- .text._Z14cuConstArrInitPfii --------------------------
	.section	.text._Z14cuConstArrInitPfii,"ax",@progbits
	.align	128
        .global         _Z14cuConstArrInitPfii
        .type           _Z14cuConstArrInitPfii,@function
        .size           _Z14cuConstArrInitPfii,(.L_x_26 - _Z14cuConstArrInitPfii)
        .other          _Z14cuConstArrInitPfii,@"STO_CUDA_ENTRY STV_DEFAULT"
_Z14cuConstArrInitPfii:
.text._Z14cuConstArrInitPfii:
        /* <DEDUP_REMOVED lines=9> */
[----:B------:R-:W1:Y:S01]  /*0090*/  LDCU UR6, c[0x0][0x38c] ;  /* 0x00007180ff0677ac */ /* 0x000e620008000800 */
[----:B------:R-:W2:Y:S01]  /*00a0*/  LDCU.64 UR4, c[0x0][0x358] ;  /* 0x00006b00ff0477ac */ /* 0x000ea20008000a00 */
[----:B0-----:R-:W-:Y:S01]  /*00b0*/  IMAD.WIDE R2, R5, 0x4, R2 ;  /* 0x0000000405027825 */ /* 0x001fe200078e0202 */
[----:B-1----:R-:W-:-:S05]  /*00c0*/  I2FP.F32.S32 R5, UR6 ;  /* 0x0000000600057c45 */ /* 0x002fca0008201400 */
[----:B--2---:R-:W-:Y:S01]  /*00d0*/  STG.E desc[UR4][R2.64], R5 ;  /* 0x0000000502007986 */ /* 0x004fe2000c101904 */
[----:B------:R-:W-:Y:S05]  /*00e0*/  EXIT ;  /* 0x000000000000794d */ /* 0x000fea0003800000 */
.L_x_9:
        /* <DEDUP_REMOVED lines=9> */
.L_x_26:


//--------------------- .text._Z13cuRandArrInitPfiii --------------------------
	.section	.text._Z13cuRandArrInitPfiii,"ax",@progbits
	.align	128
        .global         _Z13cuRandArrInitPfiii
        .type           _Z13cuRandArrInitPfiii,@function
        .size           _Z13cuRandArrInitPfiii,(.L_x_27 - _Z13cuRandArrInitPfiii)
        .other          _Z13cuRandArrInitPfiii,@"STO_CUDA_ENTRY STV_DEFAULT"
_Z13cuRandArrInitPfiii:
.text._Z13cuRandArrInitPfiii:
[----:B------:R-:W0:Y:S01]  /*0000*/  LDC R1, c[0x0][0x37c] ;  /* 0x0000df00ff017b82 */ /* 0x000e220000000800 */
[----:B------:R-:W1:Y:S07]  /*0010*/  S2R R3, SR_TID.X ;  /* 0x0000000000037919 */ /* 0x000e6e0000002100 */
[----:B------:R-:W1:Y:S01]  /*0020*/  S2UR UR4, SR_CTAID.X ;  /* 0x00000000000479c3 */ /* 0x000e620000002500 */
[----:B------:R-:W2:Y:S01]  /*0030*/  LDCU UR5, c[0x0][0x390] ;  /* 0x00007200ff0577ac */ /* 0x000ea20008000800 */
[----:B0-----:R-:W-:-:S06]  /*0040*/  VIADD R1, R1, 0xffffffd0 ;  /* 0xffffffd001017836 */ /* 0x001fcc0000000000 */
[----:B------:R-:W1:Y:S02]  /*0050*/  LDC R10, c[0x0][0x360] ;  /* 0x0000d800ff0a7b82 */ /* 0x000e640000000800 */
[----:B-1----:R-:W-:-:S05]  /*0060*/  IMAD R10, R10, UR4, R3 ;  /* 0x000000040a0a7c24 */ /* 0x002fca000f8e0203 */
[----:B--2---:R-:W-:-:S13]  /*0070*/  ISETP.GE.AND P0, PT, R10, UR5, PT ;  /* 0x000000050a007c0c */ /* 0x004fda000bf06270 */
[----:B------:R-:W-:Y:S05]  /*0080*/  @P0 EXIT ;  /* 0x000000000000094d */ /* 0x000fea0003800000 */
[----:B------:R-:W-:-:S06]  /*0090*/  CS2R R2, SR_CLOCKLO ;  /* 0x0000000000027805 */ /* 0x000fcc0000015000 */
[----:B------:R-:W-:Y:S01]  /*00a0*/  LOP3.LUT R0, R3, 0xf7dcefdd, RZ, 0x3c, !PT ;  /* 0xf7dcefdd03007812 */ /* 0x000fe200078e3cff */
[----:B------:R-:W0:Y:S01]  /*00b0*/  LDCU.64 UR6, c[0x0][0x358] ;  /* 0x00006b00ff0677ac */ /* 0x000e220008000a00 */
[----:B------:R-:W-:Y:S01]  /*00c0*/  LOP3.LUT R2, R2, 0xaad26b49, RZ, 0x3c, !PT ;  /* 0xaad26b4902027812 */ /* 0x000fe200078e3cff */
[----:B------:R-:W-:Y:S01]  /*00d0*/  BSSY.RECONVERGENT B0, `(.L_x_10) ;  /* 0x000025d000007945 */ /* 0x000fe20003800200 */
[----:B------:R-:W-:Y:S01]  /*00e0*/  ISETP.NE.AND P0, PT, R10, RZ, PT ;  /* 0x000000ff0a00720c */ /* 0x000fe20003f05270 */
[----:B------:R-:W-:Y:S02]  /*00f0*/  IMAD R0, R0, -0x658354e5, RZ ;  /* 0x9a7cab1b00007824 */ /* 0x000fe400078e02ff */
[----:B------:R-:W-:Y:S02]  /*0100*/  IMAD R3, R2, 0x4182bed5, RZ ;  /* 0x4182bed502037824 */ /* 0x000fe400078e02ff */
[C---:B------:R-:W-:Y:S01]  /*0110*/  VIADD R7, R0.reuse, 0x1f123bb5 ;  /* 0x1f123bb500077836 */ /* 0x040fe20000000000 */
[----:B------:R-:W-:Y:S01]  /*0120*/  LOP3.LUT R4, R0, 0x5491333, RZ, 0x3c, !PT ;  /* 0x0549133300047812 */ /* 0x000fe200078e3cff */
[C---:B------:R-:W-:Y:S01]  /*0130*/  VIADD R5, R3.reuse, 0x583f19 ;  /* 0x00583f1903057836 */ /* 0x040fe20000000000 */
[----:B------:R-:W-:-:S02]  /*0140*/  IADD3 R2, PT, PT, R3, 0x64f0c9, R0 ;  /* 0x0064f0c903027810 */ /* 0x000fc40007ffe000 */
[C---:B------:R-:W-:Y:S01]  /*0150*/  LOP3.LUT R6, R3.reuse, 0x159a55e5, RZ, 0x3c, !PT ;  /* 0x159a55e503067812 */ /* 0x040fe200078e3cff */
[----:B------:R-:W-:Y:S01]  /*0160*/  VIADD R3, R3, 0x75bcd15 ;  /* 0x075bcd1503037836 */ /* 0x000fe20000000000 */
[----:B------:R1:W-:Y:S01]  /*0170*/  STL.64 [R1+0x10], R4 ;  /* 0x0000100401007387 */ /* 0x0003e20000100a00 */
[----:B------:R-:W-:-:S03]  /*0180*/  SHF.R.S32.HI R0, RZ, 0x1f, R10 ;  /* 0x0000001fff007819 */ /* 0x000fc6000001140a */
[----:B------:R1:W-:Y:S04]  /*0190*/  STL.64 [R1+0x8], R6 ;  /* 0x0000080601007387 */ /* 0x0003e80000100a00 */
[----:B------:R1:W-:Y:S01]  /*01a0*/  STL.64 [R1], R2 ;  /* 0x0000000201007387 */ /* 0x0003e20000100a00 */
[----:B0-----:R-:W-:Y:S05]  /*01b0*/  @!P0 BRA `(.L_x_11) ;  /* 0x0000002400388947 */ /* 0x001fea0003800000 */
[----:B------:R-:W-:Y:S02]  /*01c0*/  IMAD.MOV.U32 R14, RZ, RZ, R0 ;  /* 0x000000ffff0e7224 */ /* 0x000fe400078e0000 */
[----:B------:R-:W-:Y:S02]  /*01d0*/  IMAD.MOV.U32 R12, RZ, RZ, RZ ;  /* 0x000000ffff0c7224 */ /* 0x000fe400078e00ff */
[----:B------:R-:W-:-:S07]  /*01e0*/  IMAD.MOV.U32 R11, RZ, RZ, R10 ;  /* 0x000000ffff0b7224 */ /* 0x000fce00078e000a */
.L_x_20:
[----:B------:R-:W-:Y:S01]  /*01f0*/  LOP3.LUT R0, R11, 0x3, RZ, 0xc0, !PT ;  /* 0x000000030b007812 */ /* 0x000fe200078ec0ff */
[----:B------:R-:W-:Y:S03]  /*0200*/  BSSY.RECONVERGENT B1, `(.L_x_12) ;  /* 0x0000243000017945 */ /* 0x000fe60003800200 */
[----:B------:R-:W-:-:S04]  /*0210*/  ISETP.NE.U32.AND P0, PT, R0, RZ, PT ;  /* 0x000000ff0000720c */ /* 0x000fc80003f05070 */
[----:B------:R-:W-:-:S13]  /*0220*/  ISETP.NE.AND.EX P0, PT, RZ, RZ, PT, P0 ;  /* 0x000000ffff00720c */ /* 0x000fda0003f05300 */
[----:B0-----:R-:W-:Y:S05]  /*0230*/  @!P0 BRA `(.L_x_13) ;  /* 0x0000002000fc8947 */ /* 0x001fea0003800000 */
[----:B------:R-:W0:Y:S01]  /*0240*/  LDC.64 R8, c[0x4][RZ] ;  /* 0x01000000ff087b82 */ /* 0x000e220000000a00 */
[----:B------:R-:W-:Y:S01]  /*0250*/  IMAD.MOV.U32 R0, RZ, RZ, RZ ;  /* 0x000000ffff007224 */ /* 0x000fe200078e00ff */
[----:B-1----:R-:W-:Y:S02]  /*0260*/  CS2R R4, SRZ ;  /* 0x0000000000047805 */ /* 0x002fe4000001ff00 */
[----:B------:R-:W-:Y:S01]  /*0270*/  CS2R R6, SRZ ;  /* 0x0000000000067805 */ /* 0x000fe2000001ff00 */
[----:B------:R-:W-:Y:S02]  /*0280*/  IMAD.MOV.U32 R3, RZ, RZ, RZ ;  /* 0x000000ffff037224 */ /* 0x000fe400078e00ff */
[----:B0-----:R-:W-:-:S07]  /*0290*/  IMAD.WIDE.U32 R8, R12, 0xc80, R8 ;  /* 0x00000c800c087825 */ /* 0x001fce00078e0008 */
.L_x_15:
[----:B------:R-:W-:-:S06]  /*02a0*/  IMAD R13, R0, 0x4, R1 ;  /* 0x00000004000d7824 */ /* 0x000fcc00078e0201 */
[----:B------:R-:W5:Y:S01]  /*02b0*/  LDL R13, [R13+0x4] ;  /* 0x000004000d0d7983 */ /* 0x000f620000100800 */
[----:B------:R-:W-:-:S05]  /*02c0*/  UMOV UR4, URZ ;  /* 0x000000ff00047c82 */ /* 0x000fca0008000000 */
.L_x_14:
[----:B-----5:R-:W-:Y:S01]  /*02d0*/  SHF.R.U32.HI R21, RZ, UR4, R13 ;  /* 0x00000004ff157c19 */ /* 0x020fe2000801160d */
[----:B------:R-:W-:-:S03]  /*02e0*/  IMAD.SHL.U32 R15, R0, 0x20, RZ ;  /* 0x00000020000f7824 */ /* 0x000fc600078e00ff */
[----:B------:R-:W-:Y:S01]  /*02f0*/  LOP3.LUT R16, R21, 0x1, RZ, 0xc0, !PT ;  /* 0x0000000115107812 */ /* 0x000fe200078ec0ff */
[----:B------:R-:W-:-:S03]  /*0300*/  VIADD R15, R15, UR4 ;  /* 0x000000040f0f7c36 */ /* 0x000fc60008000000 */
[----:B------:R-:W-:Y:S01]  /*0310*/  ISETP.NE.U32.AND P0, PT, R16, 0x1, PT ;  /* 0x000000011000780c */ /* 0x000fe20003f05070 */
[----:B------:R-:W-:-:S03]  /*0320*/  IMAD R15, R15, 0x5, RZ ;  /* 0x000000050f0f7824 */ /* 0x000fc600078e02ff */
[----:B------:R-:W-:Y:S01]  /*0330*/  R2P PR, R21, 0x7e ;  /* 0x0000007e15007804 */ /* 0x000fe20000000000 */
[----:B------:R-:W-:-:S08]  /*0340*/  IMAD.WIDE.U32 R16, R15, 0x4, R8 ;  /* 0x000000040f107825 */ /* 0x000fd000078e0008 */
[----:B------:R-:W2:Y:S04]  /*0350*/  @!P0 LDG.E R20, desc[UR6][R16.64+0x10] ;  /* 0x0000100610148981 */ /* 0x000ea8000c1e1900 */
[----:B------:R-:W3:Y:S04]  /*0360*/  @P1 LDG.E R22, desc[UR6][R16.64+0x24] ;  /* 0x0000240610161981 */ /* 0x000ee8000c1e1900 */
[----:B------:R-:W4:Y:S04]  /*0370*/  @P2 LDG.E R24, desc[UR6][R16.64+0x38] ;  /* 0x0000380610182981 */ /* 0x000f28000c1e1900 */
[----:B------:R-:W4:Y:S04]  /*0380*/  @P3 LDG.E R26, desc[UR6][R16.64+0x4c] ;  /* 0x00004c06101a3981 */ /* 0x000f28000c1e1900 */
[----:B------:R-:W4:Y:S04]  /*0390*/  @P4 LDG.E R28, desc[UR6][R16.64+0x60] ;  /* 0x00006006101c4981 */ /* 0x000f28000c1e1900 */
[----:B------:R-:W4:Y:S04]  /*03a0*/  @!P0 LDG.E R18, desc[UR6][R16.64] ;  /* 0x0000000610128981 */ /* 0x000f28000c1e1900 */
[----:B------:R-:W4:Y:S04]  /*03b0*/  @!P0 LDG.E R15, desc[UR6][R16.64+0x4] ;  /* 0x00000406100f8981 */ /* 0x000f28000c1e1900 */
[----:B------:R-:W4:Y:S04]  /*03c0*/  @P5 LDG.E R19, desc[UR6][R16.64+0x74] ;  /* 0x0000740610135981 */ /* 0x000f28000c1e1900 */
[----:B------:R-:W4:Y:S04]  /*03d0*/  @P1 LDG.E R23, desc[UR6][R16.64+0x20] ;  /* 0x0000200610171981 */ /* 0x000f28000c1e1900 */
[----:B------:R-:W4:Y:S01]  /*03e0*/  @P3 LDG.E R25, desc[UR6][R16.64+0x48] ;  /* 0x0000480610193981 */ /* 0x000f22000c1e1900 */
[----:B--2---:R-:W-:-:S03]  /*03f0*/  @!P0 LOP3.LUT R5, R5, R20, RZ, 0x3c, !PT ;  /* 0x0000001405058212 */ /* 0x004fc600078e3cff */
[----:B------:R-:W2:Y:S01]  /*0400*/  @P1 LDG.E R20, desc[UR6][R16.64+0x14] ;  /* 0x0000140610141981 */ /* 0x000ea2000c1e1900 */
[----:B---3--:R-:W-:-:S03]  /*0410*/  @P1 LOP3.LUT R5, R5, R22, RZ, 0x3c, !PT ;  /* 0x0000001605051212 */ /* 0x008fc600078e3cff */
[----:B------:R-:W3:Y:S01]  /*0420*/  @P1 LDG.E R22, desc[UR6][R16.64+0x1c] ;  /* 0x00001c0610161981 */ /* 0x000ee2000c1e1900 */
[----:B----4-:R-:W-:-:S03]  /*0430*/  @P2 LOP3.LUT R5, R5, R24, RZ, 0x3c, !PT ;  /* 0x0000001805052212 */ /* 0x010fc600078e3cff */
[----:B------:R-:W4:Y:S01]  /*0440*/  @P2 LDG.E R24, desc[UR6][R16.64+0x28] ;  /* 0x0000280610182981 */ /* 0x000f22000c1e1900 */
[----:B------:R-:W-:-:S03]  /*0450*/  @P3 LOP3.LUT R5, R5, R26, RZ, 0x3c, !PT ;  /* 0x0000001a05053212 */ /* 0x000fc600078e3cff */
[----:B------:R-:W3:Y:S01]  /*0460*/  @P6 LDG.E R26, desc[UR6][R16.64+0x88] ;  /* 0x00008806101a6981 */ /* 0x000ee2000c1e1900 */
[----:B------:R-:W-:Y:S02]  /*0470*/  @P4 LOP3.LUT R5, R5, R28, RZ, 0x3c, !PT ;  /* 0x0000001c05054212 */ /* 0x000fe400078e3cff */
[----:B------:R-:W-:Y:S02]  /*0480*/  @!P0 LOP3.LUT R3, R3, R18, RZ, 0x3c, !PT ;  /* 0x0000001203038212 */ /* 0x000fe400078e3cff */
[----:B------:R-:W3:Y:S01]  /*0490*/  @!P0 LDG.E R18, desc[UR6][R16.64+0x8] ;  /* 0x0000080610128981 */ /* 0x000ee2000c1e1900 */
[----:B------:R-:W-:-:S03]  /*04a0*/  @!P0 LOP3.LUT R6, R6, R15, RZ, 0x3c, !PT ;  /* 0x0000000f06068212 */ /* 0x000fc600078e3cff */
[----:B------:R-:W3:Y:S01]  /*04b0*/  @!P0 LDG.E R15, desc[UR6][R16.64+0xc] ;  /* 0x00000c06100f8981 */ /* 0x000ee2000c1e1900 */
[----:B------:R-:W-:-:S03]  /*04c0*/  @P5 LOP3.LUT R5, R5, R19, RZ, 0x3c, !PT ;  /* 0x0000001305055212 */ /* 0x000fc600078e3cff */
[----:B------:R-:W3:Y:S01]  /*04d0*/  @P1 LDG.E R19, desc[UR6][R16.64+0x18] ;  /* 0x0000180610131981 */ /* 0x000ee2000c1e1900 */
[----:B--2---:R-:W-:-:S03]  /*04e0*/  @P1 LOP3.LUT R3, R3, R20, RZ, 0x3c, !PT ;  /* 0x0000001403031212 */ /* 0x004fc600078e3cff */
[----:B------:R-:W2:Y:S01]  /*04f0*/  @P3 LDG.E R20, desc[UR6][R16.64+0x3c] ;  /* 0x00003c0610143981 */ /* 0x000ea2000c1e1900 */
[----:B----4-:R-:W-:-:S03]  /*0500*/  @P2 LOP3.LUT R3, R3, R24, RZ, 0x3c, !PT ;  /* 0x0000001803032212 */ /* 0x010fc600078e3cff */
[----:B------:R-:W4:Y:S01]  /*0510*/  @P4 LDG.E R24, desc[UR6][R16.64+0x50] ;  /* 0x0000500610184981 */ /* 0x000f22000c1e1900 */
[----:B---3--:R-:W-:-:S03]  /*0520*/  @!P0 LOP3.LUT R7, R7, R18, RZ, 0x3c, !PT ;  /* 0x0000001207078212 */ /* 0x008fc600078e3cff */
[----:B------:R-:W3:Y:S01]  /*0530*/  @P2 LDG.E R18, desc[UR6][R16.64+0x30] ;  /* 0x0000300610122981 */ /* 0x000ee2000c1e1900 */
[----:B------:R-:W-:-:S03]  /*0540*/  @!P0 LOP3.LUT R4, R4, R15, RZ, 0x3c, !PT ;  /* 0x0000000f04048212 */ /* 0x000fc600078e3cff */
[----:B------:R-:W3:Y:S01]  /*0550*/  @P2 LDG.E R15, desc[UR6][R16.64+0x2c] ;  /* 0x00002c06100f2981 */ /* 0x000ee2000c1e1900 */
[----:B------:R-:W-:-:S03]  /*0560*/  @P1 LOP3.LUT R6, R6, R19, RZ, 0x3c, !PT ;  /* 0x0000001306061212 */ /* 0x000fc600078e3cff */
[----:B------:R-:W3:Y:S01]  /*0570*/  @P2 LDG.E R19, desc[UR6][R16.64+0x34] ;  /* 0x0000340610132981 */ /* 0x000ee2000c1e1900 */
[----:B------:R-:W-:Y:S02]  /*0580*/  @P1 LOP3.LUT R7, R7, R22, RZ, 0x3c, !PT ;  /* 0x0000001607071212 */ /* 0x000fe400078e3cff */
[----:B------:R-:W-:Y:S01]  /*0590*/  @P1 LOP3.LUT R4, R4, R23, RZ, 0x3c, !PT ;  /* 0x0000001704041212 */ /* 0x000fe200078e3cff */
[----:B------:R-:W3:Y:S04]  /*05a0*/  @P3 LDG.E R22, desc[UR6][R16.64+0x44] ;  /* 0x0000440610163981 */ /* 0x000ee8000c1e1900 */
[----:B------:R-:W3:Y:S01]  /*05b0*/  @P3 LDG.E R23, desc[UR6][R16.64+0x40] ;  /* 0x0000400610173981 */ /* 0x000ee2000c1e1900 */
[----:B--2---:R-:W-:-:S03]  /*05c0*/  @P3 LOP3.LUT R3, R3, R20, RZ, 0x3c, !PT ;  /* 0x0000001403033212 */ /* 0x004fc600078e3cff */
[----:B------:R-:W2:Y:S01]  /*05d0*/  @P5 LDG.E R20, desc[UR6][R16.64+0x64] ;  /* 0x0000640610145981 */ /* 0x000ea2000c1e1900 */
[----:B----4-:R-:W-:-:S03]  /*05e0*/  @P4 LOP3.LUT R3, R3, R24, RZ, 0x3c, !PT ;  /* 0x0000001803034212 */ /* 0x010fc600078e3cff */
[----:B------:R-:W4:Y:S01]  /*05f0*/  @P6 LDG.E R24, desc[UR6][R16.64+0x78] ;  /* 0x0000780610186981 */ /* 0x000f22000c1e1900 */
[----:B---3--:R-:W-:-:S03]  /*0600*/  @P2 LOP3.LUT R7, R7, R18, RZ, 0x3c, !PT ;  /* 0x0000001207072212 */ /* 0x008fc600078e3cff */
[----:B------:R-:W3:Y:S01]  /*0610*/  @P4 LDG.E R18, desc[UR6][R16.64+0x58] ;  /* 0x0000580610124981 */ /* 0x000ee2000c1e1900 */
[----:B------:R-:W-:-:S03]  /*0620*/  @P2 LOP3.LUT R6, R6, R15, RZ, 0x3c, !PT ;  /* 0x0000000f06062212 */ /* 0x000fc600078e3cff */
[----:B------:R-:W3:Y:S01]  /*0630*/  @P4 LDG.E R15, desc[UR6][R16.64+0x54] ;  /* 0x00005406100f4981 */ /* 0x000ee2000c1e1900 */
[----:B------:R-:W-:-:S03]  /*0640*/  @P2 LOP3.LUT R4, R4, R19, RZ, 0x3c, !PT ;  /* 0x0000001304042212 */ /* 0x000fc600078e3cff */
[----:B------:R-:W3:Y:S01]  /*0650*/  @P4 LDG.E R19, desc[UR6][R16.64+0x5c] ;  /* 0x00005c0610134981 */ /* 0x000ee2000c1e1900 */
[----:B------:R-:W-:Y:S02]  /*0660*/  @P3 LOP3.LUT R7, R7, R22, RZ, 0x3c, !PT ;  /* 0x0000001607073212 */ /* 0x000fe400078e3cff */
[----:B------:R-:W-:Y:S01]  /*0670*/  @P3 LOP3.LUT R4, R4, R25, RZ, 0x3c, !PT ;  /* 0x0000001904043212 */ /* 0x000fe200078e3cff */
[----:B------:R-:W3:Y:S01]  /*0680*/  @P5 LDG.E R22, desc[UR6][R16.64+0x6c] ;  /* 0x00006c0610165981 */ /* 0x000ee2000c1e1900 */
[----:B------:R-:W-:-:S03]  /*0690*/  @P3 LOP3.LUT R6, R6, R23, RZ, 0x3c, !PT ;  /* 0x0000001706063212 */ /* 0x000fc600078e3cff */
[----:B------:R-:W3:Y:S04]  /*06a0*/  @P5 LDG.E R23, desc[UR6][R16.64+0x68] ;  /* 0x0000680610175981 */ /* 0x000ee8000c1e1900 */
[----:B------:R-:W3:Y:S01]  /*06b0*/  @P5 LDG.E R25, desc[UR6][R16.64+0x70] ;  /* 0x0000700610195981 */ /* 0x000ee2000c1e1900 */
[----:B------:R-:W-:Y:S02]  /*06c0*/  LOP3.LUT P0, RZ, R21, 0x80, RZ, 0xc0, !PT ;  /* 0x0000008015ff7812 */ /* 0x000fe4000780c0ff */
[----:B--2---:R-:W-:-:S11]  /*06d0*/  @P5 LOP3.LUT R3, R3, R20, RZ, 0x3c, !PT ;  /* 0x0000001403035212 */ /* 0x004fd600078e3cff */
        /* <DEDUP_REMOVED lines=15> */
[----:B------:R-:W-:Y:S02]  /*07d0*/  @P6 LOP3.LUT R5, R5, R26, RZ, 0x3c, !PT ;  /* 0x0000001a05056212 */ /* 0x000fe400078e3cff */
[----:B--2---:R-:W-:Y:S02]  /*07e0*/  @P0 LOP3.LUT R3, R3, R20, RZ, 0x3c, !PT ;  /* 0x0000001403030212 */ /* 0x004fe400078e3cff */
[----:B----4-:R-:W-:Y:S02]  /*07f0*/  @P0 LOP3.LUT R5, R5, R24, RZ, 0x3c, !PT ;  /* 0x0000001805050212 */ /* 0x010fe400078e3cff */
[----:B---3--:R-:W-:Y:S02]  /*0800*/  @P6 LOP3.LUT R7, R7, R18, RZ, 0x3c, !PT ;  /* 0x0000001207076212 */ /* 0x008fe400078e3cff */
[----:B------:R-:W-:Y:S02]  /*0810*/  @P6 LOP3.LUT R6, R6, R15, RZ, 0x3c, !PT ;  /* 0x0000000f06066212 */ /* 0x000fe400078e3cff */
[----:B------:R-:W-:-:S02]  /*0820*/  @P6 LOP3.LUT R4, R4, R19, RZ, 0x3c, !PT ;  /* 0x0000001304046212 */ /* 0x000fc400078e3cff */
[----:B------:R-:W-:Y:S02]  /*0830*/  @P0 LOP3.LUT R7, R7, R22, RZ, 0x3c, !PT ;  /* 0x0000001607070212 */ /* 0x000fe400078e3cff */
[----:B------:R-:W-:Y:S02]  /*0840*/  @P0 LOP3.LUT R6, R6, R23, RZ, 0x3c, !PT ;  /* 0x0000001706060212 */ /* 0x000fe400078e3cff */
[----:B------:R-:W-:Y:S02]  /*0850*/  @P0 LOP3.LUT R4, R4, R25, RZ, 0x3c, !PT ;  /* 0x0000001904040212 */ /* 0x000fe400078e3cff */
[----:B------:R-:W-:-:S13]  /*0860*/  R2P PR, R21.B1, 0x7f ;  /* 0x0000007f15007804 */ /* 0x000fda0000001000 */
[----:B------:R-:W2:Y:S04]  /*0870*/  @P0 LDG.E R18, desc[UR6][R16.64+0xa0] ;  /* 0x0000a00610120981 */ /* 0x000ea8000c1e1900 */
[----:B------:R-:W3:Y:S04]  /*0880*/  @P0 LDG.E R15, desc[UR6][R16.64+0xa4] ;  /* 0x0000a406100f0981 */ /* 0x000ee8000c1e1900 */
[----:B------:R-:W4:Y:S04]  /*0890*/  @P0 LDG.E R20, desc[UR6][R16.64+0xa8] ;  /* 0x0000a80610140981 */ /* 0x000f28000c1e1900 */
[----:B------:R-:W4:Y:S04]  /*08a0*/  @P0 LDG.E R19, desc[UR6][R16.64+0xac] ;  /* 0x0000ac0610130981 */ /* 0x000f28000c1e1900 */
[----:B------:R-:W4:Y:S04]  /*08b0*/  @P0 LDG.E R22, desc[UR6][R16.64+0xb0] ;  /* 0x0000b00610160981 */ /* 0x000f28000c1e1900 */
[----:B------:R-:W4:Y:S04]  /*08c0*/  @P1 LDG.E R24, desc[UR6][R16.64+0xb4] ;  /* 0x0000b40610181981 */ /* 0x000f28000c1e1900 */
[----:B------:R-:W4:Y:S04]  /*08d0*/  @P1 LDG.E R26, desc[UR6][R16.64+0xbc] ;  /* 0x0000bc06101a1981 */ /* 0x000f28000c1e1900 */
[----:B------:R-:W4:Y:S04]  /*08e0*/  @P1 LDG.E R23, desc[UR6][R16.64+0xb8] ;  /* 0x0000b80610171981 */ /* 0x000f28000c1e1900 */
[----:B------:R-:W4:Y:S04]  /*08f0*/  @P1 LDG.E R28, desc[UR6][R16.64+0xc4] ;  /* 0x0000c406101c1981 */ /* 0x000f28000c1e1900 */
[----:B------:R-:W4:Y:S01]  /*0900*/  @P1 LDG.E R25, desc[UR6][R16.64+0xc0] ;  /* 0x0000c00610191981 */ /* 0x000f22000c1e1900 */
[----:B--2---:R-:W-:-:S03]  /*0910*/  @P0 LOP3.LUT R3, R3, R18, RZ, 0x3c, !PT ;  /* 0x0000001203030212 */ /* 0x004fc600078e3cff */
[----:B------:R-:W2:Y:S01]  /*0920*/  @P2 LDG.E R18, desc[UR6][R16.64+0xc8] ;  /* 0x0000c80610122981 */ /* 0x000ea2000c1e1900 */
[----:B---3--:R-:W-:-:S03]  /*0930*/  @P0 LOP3.LUT R6, R6, R15, RZ, 0x3c, !PT ;  /* 0x0000000f06060212 */ /* 0x008fc600078e3cff */
[----:B------:R-:W3:Y:S01]  /*0940*/  @P2 LDG.E R15, desc[UR6][R16.64+0xcc] ;  /* 0x0000cc06100f2981 */ /* 0x000ee2000c1e1900 */
[----:B----4-:R-:W-:-:S03]  /*0950*/  @P0 LOP3.LUT R7, R7, R20, RZ, 0x3c, !PT ;  /* 0x0000001407070212 */ /* 0x010fc600078e3cff */
[----:B------:R-:W4:Y:S01]  /*0960*/  @P3 LDG.E R20, desc[UR6][R16.64+0xec] ;  /* 0x0000ec0610143981 */ /* 0x000f22000c1e1900 */
[----:B------:R-:W-:-:S03]  /*0970*/  @P0 LOP3.LUT R4, R4, R19, RZ, 0x3c, !PT ;  /* 0x0000001304040212 */ /* 0x000fc600078e3cff */
[----:B------:R-:W4:Y:S01]  /*0980*/  @P2 LDG.E R19, desc[UR6][R16.64+0xd4] ;  /* 0x0000d40610132981 */ /* 0x000f22000c1e1900 */
[----:B------:R-:W-:Y:S02]  /*0990*/  @P0 LOP3.LUT R5, R5, R22, RZ, 0x3c, !PT ;  /* 0x0000001605050212 */ /* 0x000fe400078e3cff */
[----:B------:R-:W-:Y:S01]  /*09a0*/  LOP3.LUT P0, RZ, R21, 0x8000, RZ, 0xc0, !PT ;  /* 0x0000800015ff7812 */ /* 0x000fe2000780c0ff */
[----:B------:R-:W4:Y:S01]  /*09b0*/  @P2 LDG.E R22, desc[UR6][R16.64+0xd0] ;  /* 0x0000d00610162981 */ /* 0x000f22000c1e1900 */
[----:B------:R-:W-:-:S03]  /*09c0*/  @P1 LOP3.LUT R3, R3, R24, RZ, 0x3c, !PT ;  /* 0x0000001803031212 */ /* 0x000fc600078e3cff */
[----:B------:R-:W4:Y:S01]  /*09d0*/  @P3 LDG.E R21, desc[UR6][R16.64+0xe0] ;  /* 0x0000e00610153981 */ /* 0x000f22000c1e1900 */
[----:B------:R-:W-:-:S03]  /*09e0*/  @P1 LOP3.LUT R7, R7, R26, RZ, 0x3c, !PT ;  /* 0x0000001a07071212 */ /* 0x000fc600078e3cff */
[----:B------:R-:W4:Y:S01]  /*09f0*/  @P2 LDG.E R24, desc[UR6][R16.64+0xd8] ;  /* 0x0000d80610182981 */ /* 0x000f22000c1e1900 */
[----:B------:R-:W-:-:S03]  /*0a00*/  @P1 LOP3.LUT R6, R6, R23, RZ, 0x3c, !PT ;  /* 0x0000001706061212 */ /* 0x000fc600078e3cff */
[----:B------:R-:W4:Y:S01]  /*0a10*/  @P3 LDG.E R26, desc[UR6][R16.64+0xdc] ;  /* 0x0000dc06101a3981 */ /* 0x000f22000c1e1900 */
[----:B------:R-:W-:-:S03]  /*0a20*/  @P1 LOP3.LUT R5, R5, R28, RZ, 0x3c, !PT ;  /* 0x0000001c05051212 */ /* 0x000fc600078e3cff */
[----:B------:R-:W4:Y:S04]  /*0a30*/  @P3 LDG.E R28, desc[UR6][R16.64+0xe4] ;  /* 0x0000e406101c3981 */ /* 0x000f28000c1e1900 */
[----:B------:R-:W4:Y:S01]  /*0a40*/  @P3 LDG.E R23, desc[UR6][R16.64+0xe8] ;  /* 0x0000e80610173981 */ /* 0x000f22000c1e1900 */
[----:B--2---:R-:W-:-:S03]  /*0a50*/  @P2 LOP3.LUT R3, R3, R18, RZ, 0x3c, !PT ;  /* 0x0000001203032212 */ /* 0x004fc600078e3cff */
[----:B------:R-:W2:Y:S01]  /*0a60*/  @P4 LDG.E R18, desc[UR6][R16.64+0xf0] ;  /* 0x0000f00610124981 */ /* 0x000ea2000c1e1900 */
[----:B---3--:R-:W-:Y:S02]  /*0a70*/  @P2 LOP3.LUT R6, R6, R15, RZ, 0x3c, !PT ;  /* 0x0000000f06062212 */ /* 0x008fe400078e3cff */
[----:B------:R-:W-:Y:S01]  /*0a80*/  @P1 LOP3.LUT R4, R4, R25, RZ, 0x3c, !PT ;  /* 0x0000001904041212 */ /* 0x000fe200078e3cff */
[----:B------:R-:W3:Y:S03]  /*0a90*/  @P5 LDG.E R15, desc[UR6][R16.64+0x110] ;  /* 0x00011006100f5981 */ /* 0x000ee6000c1e1900 */
[----:B----4-:R-:W-:Y:S02]  /*0aa0*/  @P2 LOP3.LUT R4, R4, R19, RZ, 0x3c, !PT ;  /* 0x0000001304042212 */ /* 0x010fe400078e3cff */
[----:B------:R-:W4:Y:S01]  /*0ab0*/  @P4 LDG.E R19, desc[UR6][R16.64+0xf4] ;  /* 0x0000f40610134981 */ /* 0x000f22000c1e1900 */
        /* <DEDUP_REMOVED lines=12> */
[----:B--2---:R-:W-:-:S03]  /*0b80*/  @P4 LOP3.LUT R3, R3, R18, RZ, 0x3c, !PT ;  /* 0x0000001203034212 */ /* 0x004fc600078e3cff */
[----:B------:R-:W2:Y:S01]  /*0b90*/  @P5 LDG.E R18, desc[UR6][R16.64+0x114] ;  /* 0x0001140610125981 */ /* 0x000ea2000c1e1900 */
[----:B------:R-:W-:-:S03]  /*0ba0*/  @P3 LOP3.LUT R5, R5, R20, RZ, 0x3c, !PT ;  /* 0x0000001405053212 */ /* 0x000fc600078e3cff */
[----:B------:R-:W2:Y:S01]  /*0bb0*/  @P6 LDG.E R20, desc[UR6][R16.64+0x118] ;  /* 0x0001180610146981 */ /* 0x000ea2000c1e1900 */
[----:B----4-:R-:W-:-:S03]  /*0bc0*/  @P4 LOP3.LUT R6, R6, R19, RZ, 0x3c, !PT ;  /* 0x0000001306064212 */ /* 0x010fc600078e3cff */
[----:B------:R-:W4:Y:S01]  /*0bd0*/  @P6 LDG.E R19, desc[UR6][R16.64+0x11c] ;  /* 0x00011c0610136981 */ /* 0x000f22000c1e1900 */
[----:B---3--:R-:W-:-:S03]  /*0be0*/  @P4 LOP3.LUT R7, R7, R22, RZ, 0x3c, !PT ;  /* 0x0000001607074212 */ /* 0x008fc600078e3cff */
[----:B------:R-:W3:Y:S01]  /*0bf0*/  @P6 LDG.E R22, desc[UR6][R16.64+0x120] ;  /* 0x0001200610166981 */ /* 0x000ee2000c1e1900 */
[----:B------:R-:W-:-:S03]  /*0c00*/  @P4 LOP3.LUT R4, R4, R21, RZ, 0x3c, !PT ;  /* 0x0000001504044212 */ /* 0x000fc600078e3cff */
[----:B------:R-:W3:Y:S01]  /*0c10*/  @P0 LDG.E R21, desc[UR6][R16.64+0x130] ;  /* 0x0001300610150981 */ /* 0x000ee2000c1e1900 */
[----:B------:R-:W-:Y:S02]  /*0c20*/  @P4 LOP3.LUT R5, R5, R24, RZ, 0x3c, !PT ;  /* 0x0000001805054212 */ /* 0x000fe400078e3cff */
[----:B------:R-:W-:Y:S01]  /*0c30*/  @P5 LOP3.LUT R4, R4, R15, RZ, 0x3c, !PT ;  /* 0x0000000f04045212 */ /* 0x000fe200078e3cff */
[----:B------:R-:W3:Y:S01]  /*0c40*/  @P6 LDG.E R24, desc[UR6][R16.64+0x128] ;  /* 0x0001280610186981 */ /* 0x000ee2000c1e1900 */
[----:B------:R-:W-:-:S03]  /*0c50*/  @P5 LOP3.LUT R3, R3, R26, RZ, 0x3c, !PT ;  /* 0x0000001a03035212 */ /* 0x000fc600078e3cff */
[----:B------:R-:W3:Y:S01]  /*0c60*/  @P6 LDG.E R15, desc[UR6][R16.64+0x124] ;  /* 0x00012406100f6981 */ /* 0x000ee2000c1e1900 */
[----:B------:R-:W-:-:S03]  /*0c70*/  @P5 LOP3.LUT R7, R7, R28, RZ, 0x3c, !PT ;  /* 0x0000001c07075212 */ /* 0x000fc600078e3cff */
[----:B------:R-:W3:Y:S01]  /*0c80*/  @P0 LDG.E R26, desc[UR6][R16.64+0x12c] ;  /* 0x00012c06101a0981 */ /* 0x000ee2000c1e1900 */
[----:B------:R-:W-:-:S03]  /*0c90*/  @P5 LOP3.LUT R6, R6, R23, RZ, 0x3c, !PT ;  /* 0x0000001706065212 */ /* 0x000fc600078e3cff */
[----:B------:R-:W3:Y:S04]  /*0ca0*/  @P0 LDG.E R28, desc[UR6][R16.64+0x13c] ;  /* 0x00013c06101c0981 */ /* 0x000ee8000c1e1900 */
[----:B------:R-:W3:Y:S01]  /*0cb0*/  @P0 LDG.E R23, desc[UR6][R16.64+0x138] ;  /* 0x0001380610170981 */ /* 0x000ee2000c1e1900 */
[----:B--2---:R-:W-:-:S03]  /*0cc0*/  @P5 LOP3.LUT R5, R5, R18, RZ, 0x3c, !PT ;  /* 0x0000001205055212 */ /* 0x004fc600078e3cff */
[----:B------:R-:W2:Y:S01]  /*0cd0*/  @P0 LDG.E R18, desc[UR6][R16.64+0x134] ;  /* 0x0001340610120981 */ /* 0x000ea2000c1e1900 */
[----:B------:R-:W-:-:S04]  /*0ce0*/  UIADD3 UR4, UPT, UPT, UR4, 0x10, URZ ;  /* 0x0000001004047890 */ /* 0x000fc8000fffe0ff */
[----:B------:R-:W-:Y:S01]  /*0cf0*/  UISETP.NE.AND UP0, UPT, UR4, 0x20, UPT ;  /* 0x000000200400788c */ /* 0x000fe2000bf05270 */
[----:B------:R-:W-:Y:S02]  /*0d00*/  @P6 LOP3.LUT R3, R3, R20, RZ, 0x3c, !PT ;  /* 0x0000001403036212 */ /* 0x000fe400078e3cff */
[----:B----4-:R-:W-:Y:S02]  /*0d10*/  @P6 LOP3.LUT R6, R6, R19, RZ, 0x3c, !PT ;  /* 0x0000001306066212 */ /* 0x010fe400078e3cff */
[----:B---3--:R-:W-:Y:S02]  /*0d20*/  @P6 LOP3.LUT R7, R7, R22, RZ, 0x3c, !PT ;  /* 0x0000001607076212 */ /* 0x008fe400078e3cff */
[----:B------:R-:W-:Y:S02]  /*0d30*/  @P0 LOP3.LUT R6, R6, R21, RZ, 0x3c, !PT ;  /* 0x0000001506060212 */ /* 0x000fe400078e3cff */
[----:B------:R-:W-:Y:S02]  /*0d40*/  @P6 LOP3.LUT R5, R5, R24, RZ, 0x3c, !PT ;  /* 0x0000001805056212 */ /* 0x000fe400078e3cff */
[----:B------:R-:W-:-:S02]  /*0d50*/  @P6 LOP3.LUT R4, R4, R15, RZ, 0x3c, !PT ;  /* 0x0000000f04046212 */ /* 0x000fc400078e3cff */
[----:B------:R-:W-:Y:S02]  /*0d60*/  @P0 LOP3.LUT R3, R3, R26, RZ, 0x3c, !PT ;  /* 0x0000001a03030212 */ /* 0x000fe400078e3cff */
[----:B------:R-:W-:Y:S02]  /*0d70*/  @P0 LOP3.LUT R5, R5, R28, RZ, 0x3c, !PT ;  /* 0x0000001c05050212 */ /* 0x000fe400078e3cff */
[----:B------:R-:W-:Y:S02]  /*0d80*/  @P0 LOP3.LUT R4, R4, R23, RZ, 0x3c, !PT ;  /* 0x0000001704040212 */ /* 0x000fe400078e3cff */
[----:B--2---:R-:W-:Y:S01]  /*0d90*/  @P0 LOP3.LUT R7, R7, R18, RZ, 0x3c, !PT ;  /* 0x0000001207070212 */ /* 0x004fe200078e3cff */
[----:B------:R-:W-:Y:S06]  /*0da0*/  BRA.U UP0, `(.L_x_14) ;  /* 0xfffffff500487547 */ /* 0x000fec000b83ffff */
[----:B------:R-:W-:-:S05]  /*0db0*/  VIADD R0, R0, 0x1 ;  /* 0x0000000100007836 */ /* 0x000fca0000000000 */
[----:B------:R-:W-:-:S13]  /*0dc0*/  ISETP.NE.AND P0, PT, R0, 0x5, PT ;  /* 0x000000050000780c */ /* 0x000fda0003f05270 */
[----:B------:R-:W-:Y:S05]  /*0dd0*/  @P0 BRA `(.L_x_15) ;  /* 0xfffffff400300947 */ /* 0x000fea000383ffff */
[----:B------:R-:W-:Y:S01]  /*0de0*/  LOP3.LUT R0, R11, 0x3, RZ, 0xc0, !PT ;  /* 0x000000030b007812 */ /* 0x000fe200078ec0ff */
[----:B------:R0:W-:Y:S03]  /*0df0*/  STL.64 [R1+0x8], R6 ;  /* 0x0000080601007387 */ /* 0x0001e60000100a00 */
[----:B------:R-:W-:Y:S01]  /*0e00*/  ISETP.NE.U32.AND P0, PT, R0, 0x1, PT ;  /* 0x000000010000780c */ /* 0x000fe20003f05070 */
[----:B------:R0:W-:Y:S03]  /*0e10*/  STL.64 [R1+0x10], R4 ;  /* 0x0000100401007387 */ /* 0x0001e60000100a00 */
[----:B------:R-:W-:Y:S01]  /*0e20*/  ISETP.NE.AND.EX P0, PT, RZ, RZ, PT, P0 ;  /* 0x000000ffff00720c */ /* 0x000fe20003f05300 */
[----:B------:R0:W-:-:S12]  /*0e30*/  STL [R1+0x4], R3 ;  /* 0x0000040301007387 */ /* 0x0001d80000100800 */
[----:B0-----:R-:W-:Y:S05]  /*0e40*/  @!P0 BRA `(.L_x_13) ;  /* 0x0000001400f88947 */ /* 0x001fea0003800000 */
[----:B------:R-:W-:Y:S01]  /*0e50*/  UMOV UR4, URZ ;  /* 0x000000ff00047c82 */ /* 0x000fe20008000000 */
[----:B------:R-:W-:Y:S01]  /*0e60*/  IMAD.MOV.U32 R0, RZ, RZ, RZ ;  /* 0x000000ffff007224 */ /* 0x000fe200078e00ff */
[----:B------:R-:W-:Y:S01]  /*0e70*/  CS2R R6, SRZ ;  /* 0x0000000000067805 */ /* 0x000fe2000001ff00 */
[----:B------:R-:W-:Y:S02]  /*0e80*/  IMAD.MOV.U32 R4, RZ, RZ, RZ ;  /* 0x000000ffff047224 */ /* 0x000fe400078e00ff */
[----:B------:R-:W-:Y:S02]  /*0e90*/  IMAD.MOV.U32 R3, RZ, RZ, RZ ;  /* 0x000000ffff037224 */ /* 0x000fe400078e00ff */
[----:B------:R-:W-:-:S07]  /*0ea0*/  IMAD.U32 R5, RZ, RZ, UR4 ;  /* 0x00000004ff057e24 */ /* 0x000fce000f8e00ff */
.L_x_17:
[----:B------:R-:W-:-:S06]  /*0eb0*/  IMAD R13, R0, 0x4, R1 ;  /* 0x00000004000d7824 */ /* 0x000fcc00078e0201 */
[----:B------:R-:W5:Y:S01]  /*0ec0*/  LDL R13, [R13+0x4] ;  /* 0x000004000d0d7983 */ /* 0x000f620000100800 */
[----:B------:R-:W-:-:S05]  /*0ed0*/  UMOV UR4, URZ ;  /* 0x000000ff00047c82 */ /* 0x000fca0008000000 */
.L_x_16:
        /* <DEDUP_REMOVED lines=180> */
[----:B------:R0:W-:Y:S03]  /*1a20*/  STL [R1+0x4], R3 ;  /* 0x0000040301007387 */ /* 0x0001e60000100800 */
[----:B------:R-:W-:Y:S01]  /*1a30*/  ISETP.NE.AND.EX P0, PT, RZ, RZ, PT, P0 ;  /* 0x000000ffff00720c */ /* 0x000fe20003f05300 */
[----:B------:R0:W-:-:S12]  /*1a40*/  STL.64 [R1+0x10], R4 ;  /* 0x0000100401007387 */ /* 0x0001d80000100a00 */
[----:B0-----:R-:W-:Y:S05]  /*1a50*/  @P0 BRA `(.L_x_13) ;  /* 0x0000000800f40947 */ /* 0x001fea0003800000 */
[----:B------:R-:W-:Y:S01]  /*1a60*/  UMOV UR4, URZ ;  /* 0x000000ff00047c82 */ /* 0x000fe20008000000 */
[----:B------:R-:W-:Y:S01]  /*1a70*/  IMAD.MOV.U32 R0, RZ, RZ, RZ ;  /* 0x000000ffff007224 */ /* 0x000fe200078e00ff */
[----:B------:R-:W-:Y:S01]  /*1a80*/  CS2R R6, SRZ ;  /* 0x0000000000067805 */ /* 0x000fe2000001ff00 */
[----:B------:R-:W-:Y:S02]  /*1a90*/  IMAD.MOV.U32 R4, RZ, RZ, RZ ;  /* 0x000000ffff047224 */ /* 0x000fe400078e00ff */
[----:B------:R-:W-:Y:S02]  /*1aa0*/  IMAD.MOV.U32 R3, RZ, RZ, RZ ;  /* 0x000000ffff037224 */ /* 0x000fe400078e00ff */
[----:B------:R-:W-:-:S07]  /*1ab0*/  IMAD.U32 R5, RZ, RZ, UR4 ;  /* 0x00000004ff057e24 */ /* 0x000fce000f8e00ff */
.L_x_19:
[----:B------:R-:W-:-:S06]  /*1ac0*/  IMAD R13, R0, 0x4, R1 ;  /* 0x00000004000d7824 */ /* 0x000fcc00078e0201 */
[----:B------:R-:W5:Y:S01]  /*1ad0*/  LDL R13, [R13+0x4] ;  /* 0x000004000d0d7983 */ /* 0x000f620000100800 */
[----:B------:R-:W-:-:S05]  /*1ae0*/  UMOV UR4, URZ ;  /* 0x000000ff00047c82 */ /* 0x000fca0008000000 */
.L_x_18:
        /* <DEDUP_REMOVED lines=177> */
[----:B------:R0:W-:Y:S04]  /*2600*/  STL.64 [R1+0x8], R6 ;  /* 0x0000080601007387 */ /* 0x0001e80000100a00 */
[----:B------:R0:W-:Y:S04]  /*2610*/  STL [R1+0x4], R3 ;  /* 0x0000040301007387 */ /* 0x0001e80000100800 */
[----:B------:R0:W-:Y:S02]  /*2620*/  STL.64 [R1+0x10], R4 ;  /* 0x0000100401007387 */ /* 0x0001e40000100a00 */
.L_x_13:
[----:B------:R-:W-:Y:S05]  /*2630*/  BSYNC.RECONVERGENT B1 ;  /* 0x0000000000017941 */ /* 0x000fea0003800200 */
.L_x_12:
[C---:B------:R-:W-:Y:S01]  /*2640*/  ISETP.GT.U32.AND P0, PT, R11.reuse, 0x3, PT ;  /* 0x000000030b00780c */ /* 0x040fe20003f04070 */
[----:B------:R-:W-:Y:S01]  /*2650*/  VIADD R12, R12, 0x1 ;  /* 0x000000010c0c7836 */ /* 0x000fe20000000000 */
[--C-:B------:R-:W-:Y:S02]  /*2660*/  SHF.R.U64 R11, R11, 0x2, R14.reuse ;  /* 0x000000020b0b7819 */ /* 0x100fe4000000120e */
[----:B------:R-:W-:Y:S02]  /*2670*/  ISETP.GT.U32.AND.EX P0, PT, R14, RZ, PT, P0 ;  /* 0x000000ff0e00720c */ /* 0x000fe40003f04100 */
[----:B------:R-:W-:-:S11]  /*2680*/  SHF.R.U32.HI R14, RZ, 0x2, R14 ;  /* 0x00000002ff0e7819 */ /* 0x000fd6000001160e */
[----:B------:R-:W-:Y:S05]  /*2690*/  @P0 BRA `(.L_x_20) ;  /* 0xffffffd800d40947 */ /* 0x000fea000383ffff */
.L_x_11:
[----:B------:R-:W-:Y:S05]  /*26a0*/  BSYNC.RECONVERGENT B0 ;  /* 0x0000000000007941 */ /* 0x000fea0003800200 */
.L_x_10:
[----:B------:R-:W-:Y:S01]  /*26b0*/  SHF.R.U32.HI R0, RZ, 0x2, R3 ;  /* 0x00000002ff007819 */ /* 0x000fe20000011603 */
[----:B------:R-:W2:Y:S03]  /*26c0*/  LDCU.128 UR8, c[0x0][0x380] ;  /* 0x00007000ff0877ac */ /* 0x000ea60008000c00 */
[----:B------:R-:W-:Y:S01]  /*26d0*/  LOP3.LUT R0, R0, R3, RZ, 0x3c, !PT ;  /* 0x0000000300007212 */ /* 0x000fe200078e3cff */
[----:B01----:R-:W-:-:S04]  /*26e0*/  IMAD.SHL.U32 R3, R5, 0x10, RZ ;  /* 0x0000001005037824 */ /* 0x003fc800078e00ff */
[----:B------:R-:W-:-:S05]  /*26f0*/  IMAD.SHL.U32 R4, R0, 0x2, RZ ;  /* 0x0000000200047824 */ /* 0x000fca00078e00ff */
[----:B------:R-:W-:Y:S02]  /*2700*/  LOP3.LUT R4, R0, R4, R3, 0x96, !PT ;  /* 0x0000000400047212 */ /* 0x000fe400078e9603 */
[----:B------:R-:W-:Y:S02]  /*2710*/  SHF.R.S32.HI R3, RZ, 0x1f, R10 ;  /* 0x0000001fff037819 */ /* 0x000fe4000001140a */
[----:B------:R-:W-:Y:S01]  /*2720*/  LOP3.LUT R5, R4, R5, RZ, 0x3c, !PT ;  /* 0x0000000504057212 */ /* 0x000fe200078e3cff */
[----:B--2---:R-:W-:Y:S01]  /*2730*/  UIADD3 UR4, UPT, UPT, UR11, -UR10, URZ ;  /* 0x8000000a0b047290 */ /* 0x004fe2000fffe0ff */
[----:B------:R-:W-:Y:S02]  /*2740*/  IMAD.MOV.U32 R4, RZ, RZ, 0x2f800000 ;  /* 0x2f800000ff047424 */ /* 0x000fe400078e00ff */
[----:B------:R-:W-:Y:S02]  /*2750*/  IADD3 R5, PT, PT, R2, 0x587c5, R5 ;  /* 0x000587c502057810 */ /* 0x000fe40007ffe005 */
[----:B------:R-:W-:-:S02]  /*2760*/  I2FP.F32.S32 R2, UR10 ;  /* 0x0000000a00027c45 */ /* 0x000fc40008201400 */
[----:B------:R-:W-:Y:S02]  /*2770*/  I2FP.F32.U32 R5, R5 ;  /* 0x0000000500057245 */ /* 0x000fe40000201000 */
[----:B------:R-:W-:-:S03]  /*2780*/  I2FP.F32.S32 R0, UR4 ;  /* 0x0000000400007c45 */ /* 0x000fc60008201400 */
[----:B------:R-:W-:-:S04]  /*2790*/  FFMA R5, R5, R4, 1.1641532182693481445e-10 ;  /* 0x2f00000005057423 */ /* 0x000fc80000000004 */
[----:B------:R-:W-:Y:S01]  /*27a0*/  FFMA R0, R5, R0, R2 ;  /* 0x0000000005007223 */ /* 0x000fe20000000002 */
[----:B------:R-:W-:-:S04]  /*27b0*/  LEA R2, P0, R10, UR8, 0x2 ;  /* 0x000000080a027c11 */ /* 0x000fc8000f8010ff */
[----:B------:R-:W-:Y:S01]  /*27c0*/  LEA.HI.X R3, R10, UR9, R3, 0x2, P0 ;  /* 0x000000090a037c11 */ /* 0x000fe200080f1403 */
[----:B------:R-:W0:Y:S02]  /*27d0*/  F2I.TRUNC.NTZ R0, R0 ;  /* 0x0000000000007305 */ /* 0x000e24000020f100 */
[----:B0-----:R-:W-:-:S05]  /*27e0*/  I2FP.F32.S32 R5, R0 ;  /* 0x0000000000057245 */ /* 0x001fca0000201400 */
[----:B------:R-:W-:Y:S01]  /*27f0*/  STG.E desc[UR6][R2.64], R5 ;  /* 0x0000000502007986 */ /* 0x000fe2000c101906 */
[----:B------:R-:W-:Y:S05]  /*2800*/  EXIT ;  /* 0x000000000000794d */ /* 0x000fea0003800000 */
.L_x_21:
        /* <DEDUP_REMOVED lines=15> */
.L_x_27:


//--------------------- .text._Z9cudaHellov       --------------------------
	.section	.text._Z9cudaHellov,"ax",@progbits
	.align	128
        .global         _Z9cudaHellov
        .type           _Z9cudaHellov,@function
        .size           _Z9cudaHellov,(.L_x_28 - _Z9cudaHellov)
        .other          _Z9cudaHellov,@"STO_CUDA_ENTRY STV_DEFAULT"
_Z9cudaHellov:
.text._Z9cudaHellov:
[----:B------:R-:W0:Y:S01]  /*0000*/  LDC R1, c[0x0][0x37c] ;  /* 0x0000df00ff017b82 */ /* 0x000e220000000800 */
[----:B------:R-:W-:Y:S01]  /*0010*/  MOV R0, 0x48 ;  /* 0x0000004800007802 */ /* 0x000fe20000000f00 */
[----:B------:R-:W1:Y:S01]  /*0020*/  LDCU.64 UR4, c[0x4][0x40] ;  /* 0x01000800ff0477ac */ /* 0x000e620008000a00 */
[----:B------:R-:W-:-:S05]  /*0030*/  CS2R R6, SRZ ;  /* 0x0000000000067805 */ /* 0x000fca000001ff00 */
[----:B------:R2:W3:Y:S01]  /*0040*/  LDC.64 R2, c[0x4][R0] ;  /* 0x0100000000027b82 */ /* 0x0004e20000000a00 */
[----:B-1----:R-:W-:Y:S02]  /*0050*/  IMAD.U32 R4, RZ, RZ, UR4 ;  /* 0x00000004ff047e24 */ /* 0x002fe4000f8e00ff */
[----:B--2---:R-:W-:-:S07]  /*0060*/  IMAD.U32 R5, RZ, RZ, UR5 ;  /* 0x00000005ff057e24 */ /* 0x004fce000f8e00ff */
[----:B------:R-:W-:-:S07]  /*0070*/  LEPC R20, `(.L_x_22) ;  /* 0x000000001014794e */ /* 0x000fce0000000000 */
[----:B0--3--:R-:W-:Y:S05]  /*0080*/  CALL.ABS.NOINC R2 ;  /* 0x0000000002007343 */ /* 0x009fea0003c00000 */
.L_x_22:
[----:B------:R-:W-:Y:S05]  /*0090*/  EXIT ;  /* 0x000000000000794d */ /* 0x000fea0003800000 */
.L_x_23:
        /* <DEDUP_REMOVED lines=14> */
.L_x_28:


//--------------------- .nv.global.init           --------------------------
	.section	.nv.global.init,"aw",@progbits
	.align	4
.nv.global.init:
	.type		mrg32k3aM1SubSeq,@object
	.size		mrg32k3aM1SubSeq,(mrg32k3aM2SubSeq - mrg32k3aM1SubSeq)
mrg32k3aM1SubSeq:
        /*0000*/ 	.byte	0x0b, 0xcc, 0xee, 0x04, 0x73, 0x29, 0x8b, 0x6f, 0xf6, 0x53, 0x03, 0xf6, 0x23, 0xf6, 0xea, 0xda
        /* <DEDUP_REMOVED lines=125> */
	.type		mrg32k3aM2SubSeq,@object
	.size		mrg32k3aM2SubSeq,(mrg32k3aM1 - mrg32k3aM2SubSeq)
mrg32k3aM2SubSeq:
        /* <DEDUP_REMOVED lines=126> */
	.type		mrg32k3aM1,@object
	.size		mrg32k3aM1,(mrg32k3aM1Seq - mrg32k3aM1)
mrg32k3aM1:
        /* <DEDUP_REMOVED lines=144> */
	.type		mrg32k3aM1Seq,@object
	.size		mrg32k3aM1Seq,(mrg32k3aM2 - mrg32k3aM1Seq)
mrg32k3aM1Seq:
        /* <DEDUP_REMOVED lines=144> */
	.type		mrg32k3aM2,@object
	.size		mrg32k3aM2,(mrg32k3aM2Seq - mrg32k3aM2)
mrg32k3aM2:
        /* <DEDUP_REMOVED lines=144> */
	.type		mrg32k3aM2Seq,@object
	.size		mrg32k3aM2Seq,(precalc_xorwow_matrix - mrg32k3aM2Seq)
mrg32k3aM2Seq:
        /* <DEDUP_REMOVED lines=144> */
	.type		precalc_xorwow_matrix,@object
	.size		precalc_xorwow_matrix,(precalc_xorwow_offset_matrix - precalc_xorwow_matrix)
precalc_xorwow_matrix:
        /* <DEDUP_REMOVED lines=6400> */
	.type		precalc_xorwow_offset_matrix,@object
	.size		precalc_xorwow_offset_matrix,($str - precalc_xorwow_offset_matrix)
precalc_xorwow_offset_matrix:
        /* <DEDUP_REMOVED lines=6400> */
	.type		$str,@object
	.size		$str,(.L_9 - $str)
$str:
        /*353c0*/ 	.byte	0x48, 0x65, 0x6c, 0x6c, 0x6f, 0x20, 0x66, 0x72, 0x6f, 0x6d, 0x20, 0x43, 0x55, 0x44, 0x41, 0x21
        /*353d0*/ 	.byte	0x0a, 0x00
.L_9:


//--------------------- .nv.shared._Z12sgemm_kerneliiiffPKfS0_Pf --------------------------
	.section	.nv.shared._Z12sgemm_kerneliiiffPKfS0_Pf,"aw",@nobits
	.sectionflags	@""
	.align	4
.nv.shared._Z12sgemm_kerneliiiffPKfS0_Pf:
	.zero		9216


//--------------------- .nv.shared.reserved.0     --------------------------
	.section	.nv.shared.reserved.0,"aw",@nobits
	.weak		__nv_reservedSMEM_offset_0_alias
	.size		__nv_reservedSMEM_offset_0_alias, 0, 64
	.other		__nv_reservedSMEM_offset_0_alias,@"STO_CUDA_RESERVED_SHARED STV_DEFAULT"
__nv_reservedSMEM_offset_0_alias:
	.zero		0
	.zero		64


//--------------------- .nv.constant0._Z12sgemm_kerneliiiffPKfS0_Pf --------------------------
	.section	.nv.constant0._Z12sgemm_kerneliiiffPKfS0_Pf,"a",@progbits
	.sectionflags	@""
	.align	4
.nv.constant0._Z12sgemm_kerneliiiffPKfS0_Pf:
	.zero		944


//--------------------- .nv.constant0._Z19checkEqualityKernelPfS_Pbi --------------------------
	.section	.nv.constant0._Z19checkEqualityKernelPfS_Pbi,"a",@progbits
	.sectionflags	@""
	.align	4
.nv.constant0._Z19checkEqualityKernelPfS_Pbi:
	.zero		924


//--------------------- .nv.constant0._Z14cuConstArrInitPfii --------------------------
	.section	.nv.constant0._Z14cuConstArrInitPfii,"a",@progbits
	.sectionflags	@""
	.align	4
.nv.constant0._Z14cuConstArrInitPfii:
	.zero		912


//--------------------- .nv.constant0._Z13cuRandArrInitPfiii --------------------------
	.section	.nv.constant0._Z13cuRandArrInitPfiii,"a",@progbits
	.sectionflags	@""
	.align	4
.nv.constant0._Z13cuRandArrInitPfiii:
	.zero		916


//--------------------- .nv.constant0._Z9cudaHellov --------------------------
	.section	.nv.constant0._Z9cudaHellov,"a",@progbits
	.sectionflags	@""
	.align	4
.nv.constant0._Z9cudaHellov:
	.zero		896


//--------------------- SYMBOLS --------------------------

	.type		.nv.reservedSmem.offset0,@object
	.size		.nv.reservedSmem.offset0,0x4
	.type		.nv.reservedSmem.cap,@object
	.size		.nv.reservedSmem.cap,0x4
	.type		vprintf,@function
